	.version 1.4
	.target sm_11, map_f64_to_f32
	// compiled with /usr/local/cuda-6.5/open64/lib//be
	// nvopencc 4.1 built on 2014-06-19

	//-----------------------------------------------------------
	// Compiling /tmp/tmpxft_000024c7_00000000-9_matrixMul_kernel.cpp3.i (/tmp/ccBI#.ypLfpy)
	//-----------------------------------------------------------

	//-----------------------------------------------------------
	// Options:
	//-----------------------------------------------------------
	//  Target:ptx, ISA:sm_11, Endian:little, Pointer Size:64
	//  -O3	(Optimization level)
	//  -g0	(Debug level)
	//  -m2	(Report advisories)
	//-----------------------------------------------------------

	.file	1	"<command-line>"
	.file	2	"/usr/include/stdc-predef.h"
	.file	3	"/tmp/tmpxft_000024c7_00000000-8_matrixMul_kernel.cudafe2.gpu"
	.file	4	"/usr/lib/gcc/x86_64-linux-gnu/4.8/include/stddef.h"
	.file	5	"/usr/local/cuda/include/crt/device_runtime.h"
	.file	6	"/usr/local/cuda/include/host_defines.h"
	.file	7	"/usr/local/cuda/include/builtin_types.h"
	.file	8	"/usr/local/cuda/include/device_types.h"
	.file	9	"/usr/local/cuda/include/driver_types.h"
	.file	10	"/usr/local/cuda/include/surface_types.h"
	.file	11	"/usr/local/cuda/include/texture_types.h"
	.file	12	"/usr/local/cuda/include/vector_types.h"
	.file	13	"/usr/local/cuda/include/device_launch_parameters.h"
	.file	14	"/usr/local/cuda/include/crt/storage_class.h"
	.file	15	"matrixMul_kernel.cu"
	.file	16	"/usr/local/cuda/include/common_functions.h"
	.file	17	"/usr/local/cuda/include/math_functions.h"
	.file	18	"/usr/local/cuda/include/math_constants.h"
	.file	19	"/usr/local/cuda/include/device_functions.h"
	.file	20	"/usr/local/cuda/include/sm_11_atomic_functions.h"
	.file	21	"/usr/local/cuda/include/sm_12_atomic_functions.h"
	.file	22	"/usr/local/cuda/include/sm_13_double_functions.h"
	.file	23	"/usr/local/cuda/include/sm_20_atomic_functions.h"
	.file	24	"/usr/local/cuda/include/sm_32_atomic_functions.h"
	.file	25	"/usr/local/cuda/include/sm_35_atomic_functions.h"
	.file	26	"/usr/local/cuda/include/sm_20_intrinsics.h"
	.file	27	"/usr/local/cuda/include/sm_30_intrinsics.h"
	.file	28	"/usr/local/cuda/include/sm_32_intrinsics.h"
	.file	29	"/usr/local/cuda/include/sm_35_intrinsics.h"
	.file	30	"/usr/local/cuda/include/surface_functions.h"
	.file	31	"/usr/local/cuda/include/texture_fetch_functions.h"
	.file	32	"/usr/local/cuda/include/texture_indirect_functions.h"
	.file	33	"/usr/local/cuda/include/surface_indirect_functions.h"
	.file	34	"/usr/local/cuda/include/math_functions_dbl_ptx1.h"

	.shared .align 4 .b8 __cuda_local_var_16455_39_non_const_As__6[1024];
	.shared .align 4 .b8 __cuda_local_var_16459_39_non_const_Bs__7[1024];

	.entry matrixMul_bs16_32bit (
		.param .u64 __cudaparm_matrixMul_bs16_32bit_C,
		.param .u64 __cudaparm_matrixMul_bs16_32bit_A,
		.param .u64 __cudaparm_matrixMul_bs16_32bit_B,
		.param .s32 __cudaparm_matrixMul_bs16_32bit_wA,
		.param .s32 __cudaparm_matrixMul_bs16_32bit_wB)
	{
	.reg .u32 %r<34>;
	.reg .u64 %rd<29>;
	.reg .f32 %f<52>;
	.reg .pred %p<4>;
	.loc	15	109	0
$LDWbegin_matrixMul_bs16_32bit:
	.loc	15	66	0
	cvt.s32.u16 	%r1, %ctaid.x;
	mul24.lo.s32 	%r2, %r1, 16;
	cvt.s32.u16 	%r3, %ctaid.y;
	ld.param.s32 	%r4, [__cudaparm_matrixMul_bs16_32bit_wA];
	mul.lo.s32 	%r5, %r3, %r4;
	mul.lo.s32 	%r6, %r5, 16;
	add.s32 	%r7, %r6, %r4;
	sub.s32 	%r8, %r7, 1;
	cvt.s32.u16 	%r9, %tid.x;
	cvt.s32.u16 	%r10, %tid.y;
	ld.param.s32 	%r11, [__cudaparm_matrixMul_bs16_32bit_wB];
	setp.lt.s32 	%p1, %r8, %r6;
	@%p1 bra 	$Lt_0_3330;
	mov.u64 	%rd1, __cuda_local_var_16455_39_non_const_As__6;
	mov.u64 	%rd2, __cuda_local_var_16459_39_non_const_Bs__7;
	ld.param.s32 	%r4, [__cudaparm_matrixMul_bs16_32bit_wA];
	add.s32 	%r12, %r4, 15;
	shr.s32 	%r13, %r12, 31;
	mov.s32 	%r14, 15;
	and.b32 	%r15, %r13, %r14;
	add.s32 	%r16, %r15, %r12;
	shr.s32 	%r17, %r16, 4;
	ld.param.s32 	%r11, [__cudaparm_matrixMul_bs16_32bit_wB];
	mul.lo.s32 	%r18, %r10, %r11;
	mul.lo.s32 	%r19, %r10, %r4;
	cvt.s64.s32 	%rd3, %r9;
	cvt.s64.s32 	%rd4, %r10;
	add.s32 	%r20, %r19, %r6;
	add.s32 	%r21, %r9, %r20;
	mul.wide.s32 	%rd5, %r9, 4;
	add.u64 	%rd6, %rd2, %rd5;
	mul.wide.s32 	%rd7, %r10, 64;
	add.u64 	%rd8, %rd1, %rd7;
	mul.wide.s32 	%rd9, %r10, 16;
	add.u64 	%rd10, %rd3, %rd9;
	mul.lo.u64 	%rd11, %rd10, 4;
	add.s32 	%r22, %r19, %r8;
	mul.lo.s32 	%r23, %r11, 16;
	cvt.s64.s32 	%rd12, %r23;
	mul.wide.s32 	%rd13, %r23, 4;
	add.u64 	%rd14, %rd11, %rd1;
	add.u64 	%rd15, %rd11, %rd2;
	add.s32 	%r24, %r22, %r9;
	ld.param.u64 	%rd16, [__cudaparm_matrixMul_bs16_32bit_B];
	add.s32 	%r25, %r18, %r2;
	add.s32 	%r26, %r9, %r25;
	cvt.s64.s32 	%rd17, %r26;
	mul.wide.s32 	%rd18, %r26, 4;
	add.u64 	%rd19, %rd16, %rd18;
	ld.param.u64 	%rd20, [__cudaparm_matrixMul_bs16_32bit_A];
	cvt.s64.s32 	%rd21, %r21;
	mul.wide.s32 	%rd22, %r21, 4;
	add.u64 	%rd23, %rd20, %rd22;
	mov.f32 	%f1, 0f00000000;     	// 0
	mov.s32 	%r27, %r17;
$Lt_0_2818:
 //<loop> Loop body line 66, nesting depth: 1, estimated iterations: unknown
	.loc	15	82	0
	ld.global.f32 	%f2, [%rd23+0];
	st.shared.f32 	[%rd14+0], %f2;
	.loc	15	83	0
	ld.global.f32 	%f3, [%rd19+0];
	st.shared.f32 	[%rd15+0], %f3;
	.loc	15	86	0
	bar.sync 	0;
	.loc	15	94	0
	ld.shared.f32 	%f4, [%rd8+0];
	ld.shared.f32 	%f5, [%rd6+0];
	mad.f32 	%f6, %f4, %f5, %f1;
	ld.shared.f32 	%f7, [%rd8+4];
	ld.shared.f32 	%f8, [%rd6+64];
	mad.f32 	%f9, %f7, %f8, %f6;
	ld.shared.f32 	%f10, [%rd8+8];
	ld.shared.f32 	%f11, [%rd6+128];
	mad.f32 	%f12, %f10, %f11, %f9;
	ld.shared.f32 	%f13, [%rd8+12];
	ld.shared.f32 	%f14, [%rd6+192];
	mad.f32 	%f15, %f13, %f14, %f12;
	ld.shared.f32 	%f16, [%rd8+16];
	ld.shared.f32 	%f17, [%rd6+256];
	mad.f32 	%f18, %f16, %f17, %f15;
	ld.shared.f32 	%f19, [%rd8+20];
	ld.shared.f32 	%f20, [%rd6+320];
	mad.f32 	%f21, %f19, %f20, %f18;
	ld.shared.f32 	%f22, [%rd8+24];
	ld.shared.f32 	%f23, [%rd6+384];
	mad.f32 	%f24, %f22, %f23, %f21;
	ld.shared.f32 	%f25, [%rd8+28];
	ld.shared.f32 	%f26, [%rd6+448];
	mad.f32 	%f27, %f25, %f26, %f24;
	ld.shared.f32 	%f28, [%rd8+32];
	ld.shared.f32 	%f29, [%rd6+512];
	mad.f32 	%f30, %f28, %f29, %f27;
	ld.shared.f32 	%f31, [%rd8+36];
	ld.shared.f32 	%f32, [%rd6+576];
	mad.f32 	%f33, %f31, %f32, %f30;
	ld.shared.f32 	%f34, [%rd8+40];
	ld.shared.f32 	%f35, [%rd6+640];
	mad.f32 	%f36, %f34, %f35, %f33;
	ld.shared.f32 	%f37, [%rd8+44];
	ld.shared.f32 	%f38, [%rd6+704];
	mad.f32 	%f39, %f37, %f38, %f36;
	ld.shared.f32 	%f40, [%rd8+48];
	ld.shared.f32 	%f41, [%rd6+768];
	mad.f32 	%f42, %f40, %f41, %f39;
	ld.shared.f32 	%f43, [%rd8+52];
	ld.shared.f32 	%f44, [%rd6+832];
	mad.f32 	%f45, %f43, %f44, %f42;
	ld.shared.f32 	%f46, [%rd8+56];
	ld.shared.f32 	%f47, [%rd6+896];
	mad.f32 	%f48, %f46, %f47, %f45;
	ld.shared.f32 	%f49, [%rd8+60];
	ld.shared.f32 	%f50, [%rd6+960];
	mad.f32 	%f1, %f49, %f50, %f48;
	.loc	15	99	0
	bar.sync 	0;
	.loc	15	66	0
	add.u64 	%rd19, %rd13, %rd19;
	add.s32 	%r21, %r21, 16;
	add.u64 	%rd23, %rd23, 64;
	setp.le.s32 	%p2, %r21, %r24;
	@%p2 bra 	$Lt_0_2818;
	bra.uni 	$Lt_0_2306;
$Lt_0_3330:
	ld.param.s32 	%r11, [__cudaparm_matrixMul_bs16_32bit_wB];
	mul.lo.s32 	%r18, %r10, %r11;
	mov.f32 	%f1, 0f00000000;     	// 0
$Lt_0_2306:
	.loc	15	105	0
	ld.param.u64 	%rd24, [__cudaparm_matrixMul_bs16_32bit_C];
	mul.lo.s32 	%r28, %r11, %r3;
	add.s32 	%r29, %r1, %r28;
	mul.lo.s32 	%r30, %r29, 16;
	add.s32 	%r31, %r18, %r30;
	add.s32 	%r32, %r9, %r31;
	cvt.s64.s32 	%rd25, %r32;
	mul.wide.s32 	%rd26, %r32, 4;
	add.u64 	%rd27, %rd24, %rd26;
	st.global.f32 	[%rd27+0], %f1;
	.loc	15	112	0
	exit;
$LDWend_matrixMul_bs16_32bit:
	} // matrixMul_bs16_32bit
	.shared .align 4 .b8 __cuda_local_var_16455_39_non_const_As__4[1024];
	.shared .align 4 .b8 __cuda_local_var_16459_39_non_const_Bs__5[1024];

	.entry matrixMul_bs16_64bit (
		.param .u64 __cudaparm_matrixMul_bs16_64bit_C,
		.param .u64 __cudaparm_matrixMul_bs16_64bit_A,
		.param .u64 __cudaparm_matrixMul_bs16_64bit_B,
		.param .u64 __cudaparm_matrixMul_bs16_64bit_wA,
		.param .u64 __cudaparm_matrixMul_bs16_64bit_wB)
	{
	.reg .u64 %rd<53>;
	.reg .f32 %f<52>;
	.reg .pred %p<4>;
	.loc	15	113	0
$LDWbegin_matrixMul_bs16_64bit:
	.loc	15	66	0
	cvt.u64.u16 	%rd1, %ctaid.x;
	mul.lo.u64 	%rd2, %rd1, 16;
	cvt.u64.u16 	%rd3, %ctaid.y;
	ld.param.u64 	%rd4, [__cudaparm_matrixMul_bs16_64bit_wA];
	mul.lo.u64 	%rd5, %rd3, %rd4;
	mul.lo.u64 	%rd6, %rd5, 16;
	mov.s64 	%rd7, %rd6;
	add.u64 	%rd8, %rd6, %rd4;
	sub.u64 	%rd9, %rd8, 1;
	cvt.u64.u16 	%rd10, %tid.x;
	cvt.u64.u16 	%rd11, %tid.y;
	ld.param.u64 	%rd12, [__cudaparm_matrixMul_bs16_64bit_wB];
	setp.lt.u64 	%p1, %rd9, %rd6;
	@%p1 bra 	$Lt_1_3330;
	mov.u64 	%rd13, __cuda_local_var_16455_39_non_const_As__4;
	mov.u64 	%rd14, __cuda_local_var_16459_39_non_const_Bs__5;
	ld.param.u64 	%rd4, [__cudaparm_matrixMul_bs16_64bit_wA];
	add.u64 	%rd15, %rd4, 15;
	shr.s64 	%rd16, %rd15, 63;
	mov.s64 	%rd17, 15;
	and.b64 	%rd18, %rd16, %rd17;
	add.s64 	%rd19, %rd18, %rd15;
	shr.s64 	%rd20, %rd19, 4;
	ld.param.u64 	%rd12, [__cudaparm_matrixMul_bs16_64bit_wB];
	mul.lo.u64 	%rd21, %rd11, %rd12;
	mul.lo.u64 	%rd22, %rd11, 64;
	add.u64 	%rd23, %rd13, %rd22;
	mul.lo.u64 	%rd24, %rd10, 4;
	add.u64 	%rd25, %rd14, %rd24;
	mul.lo.u64 	%rd26, %rd11, 16;
	add.u64 	%rd27, %rd10, %rd26;
	mul.lo.u64 	%rd28, %rd27, 4;
	mul.lo.u64 	%rd29, %rd12, 64;
	add.u64 	%rd30, %rd28, %rd13;
	add.u64 	%rd31, %rd28, %rd14;
	ld.param.u64 	%rd32, [__cudaparm_matrixMul_bs16_64bit_B];
	add.u64 	%rd33, %rd21, %rd2;
	add.u64 	%rd34, %rd10, %rd33;
	mul.lo.u64 	%rd35, %rd34, 4;
	add.u64 	%rd36, %rd32, %rd35;
	ld.param.u64 	%rd37, [__cudaparm_matrixMul_bs16_64bit_A];
	mul.lo.u64 	%rd38, %rd11, %rd4;
	add.u64 	%rd39, %rd6, %rd38;
	add.u64 	%rd40, %rd10, %rd39;
	mul.lo.u64 	%rd41, %rd40, 4;
	add.u64 	%rd42, %rd37, %rd41;
	mov.f32 	%f1, 0f00000000;     	// 0
	mov.s64 	%rd43, %rd20;
$Lt_1_2818:
 //<loop> Loop body line 66, nesting depth: 1, estimated iterations: unknown
	.loc	15	82	0
	ld.global.f32 	%f2, [%rd42+0];
	st.shared.f32 	[%rd30+0], %f2;
	.loc	15	83	0
	ld.global.f32 	%f3, [%rd36+0];
	st.shared.f32 	[%rd31+0], %f3;
	.loc	15	86	0
	bar.sync 	0;
	.loc	15	94	0
	ld.shared.f32 	%f4, [%rd23+0];
	ld.shared.f32 	%f5, [%rd25+0];
	mad.f32 	%f6, %f4, %f5, %f1;
	ld.shared.f32 	%f7, [%rd23+4];
	ld.shared.f32 	%f8, [%rd25+64];
	mad.f32 	%f9, %f7, %f8, %f6;
	ld.shared.f32 	%f10, [%rd23+8];
	ld.shared.f32 	%f11, [%rd25+128];
	mad.f32 	%f12, %f10, %f11, %f9;
	ld.shared.f32 	%f13, [%rd23+12];
	ld.shared.f32 	%f14, [%rd25+192];
	mad.f32 	%f15, %f13, %f14, %f12;
	ld.shared.f32 	%f16, [%rd23+16];
	ld.shared.f32 	%f17, [%rd25+256];
	mad.f32 	%f18, %f16, %f17, %f15;
	ld.shared.f32 	%f19, [%rd23+20];
	ld.shared.f32 	%f20, [%rd25+320];
	mad.f32 	%f21, %f19, %f20, %f18;
	ld.shared.f32 	%f22, [%rd23+24];
	ld.shared.f32 	%f23, [%rd25+384];
	mad.f32 	%f24, %f22, %f23, %f21;
	ld.shared.f32 	%f25, [%rd23+28];
	ld.shared.f32 	%f26, [%rd25+448];
	mad.f32 	%f27, %f25, %f26, %f24;
	ld.shared.f32 	%f28, [%rd23+32];
	ld.shared.f32 	%f29, [%rd25+512];
	mad.f32 	%f30, %f28, %f29, %f27;
	ld.shared.f32 	%f31, [%rd23+36];
	ld.shared.f32 	%f32, [%rd25+576];
	mad.f32 	%f33, %f31, %f32, %f30;
	ld.shared.f32 	%f34, [%rd23+40];
	ld.shared.f32 	%f35, [%rd25+640];
	mad.f32 	%f36, %f34, %f35, %f33;
	ld.shared.f32 	%f37, [%rd23+44];
	ld.shared.f32 	%f38, [%rd25+704];
	mad.f32 	%f39, %f37, %f38, %f36;
	ld.shared.f32 	%f40, [%rd23+48];
	ld.shared.f32 	%f41, [%rd25+768];
	mad.f32 	%f42, %f40, %f41, %f39;
	ld.shared.f32 	%f43, [%rd23+52];
	ld.shared.f32 	%f44, [%rd25+832];
	mad.f32 	%f45, %f43, %f44, %f42;
	ld.shared.f32 	%f46, [%rd23+56];
	ld.shared.f32 	%f47, [%rd25+896];
	mad.f32 	%f48, %f46, %f47, %f45;
	ld.shared.f32 	%f49, [%rd23+60];
	ld.shared.f32 	%f50, [%rd25+960];
	mad.f32 	%f1, %f49, %f50, %f48;
	.loc	15	99	0
	bar.sync 	0;
	.loc	15	66	0
	add.u64 	%rd36, %rd29, %rd36;
	add.u64 	%rd7, %rd7, 16;
	add.u64 	%rd42, %rd42, 64;
	setp.ge.u64 	%p2, %rd9, %rd7;
	@%p2 bra 	$Lt_1_2818;
	bra.uni 	$Lt_1_2306;
$Lt_1_3330:
	ld.param.u64 	%rd12, [__cudaparm_matrixMul_bs16_64bit_wB];
	mul.lo.u64 	%rd21, %rd11, %rd12;
	mov.f32 	%f1, 0f00000000;     	// 0
$Lt_1_2306:
	.loc	15	105	0
	ld.param.u64 	%rd44, [__cudaparm_matrixMul_bs16_64bit_C];
	mul.lo.u64 	%rd45, %rd12, %rd3;
	add.u64 	%rd46, %rd1, %rd45;
	mul.lo.u64 	%rd47, %rd46, 16;
	add.u64 	%rd48, %rd21, %rd47;
	add.u64 	%rd49, %rd10, %rd48;
	mul.lo.u64 	%rd50, %rd49, 4;
	add.u64 	%rd51, %rd44, %rd50;
	st.global.f32 	[%rd51+0], %f1;
	.loc	15	116	0
	exit;
$LDWend_matrixMul_bs16_64bit:
	} // matrixMul_bs16_64bit
	.shared .align 4 .b8 __cuda_local_var_16455_39_non_const_As__2[4096];
	.shared .align 4 .b8 __cuda_local_var_16459_39_non_const_Bs__3[4096];

	.entry matrixMul_bs32_32bit (
		.param .u64 __cudaparm_matrixMul_bs32_32bit_C,
		.param .u64 __cudaparm_matrixMul_bs32_32bit_A,
		.param .u64 __cudaparm_matrixMul_bs32_32bit_B,
		.param .s32 __cudaparm_matrixMul_bs32_32bit_wA,
		.param .s32 __cudaparm_matrixMul_bs32_32bit_wB)
	{
	.reg .u32 %r<34>;
	.reg .u64 %rd<29>;
	.reg .f32 %f<100>;
	.reg .pred %p<4>;
	.loc	15	117	0
$LDWbegin_matrixMul_bs32_32bit:
	.loc	15	66	0
	cvt.s32.u16 	%r1, %ctaid.x;
	mul24.lo.s32 	%r2, %r1, 32;
	cvt.s32.u16 	%r3, %ctaid.y;
	ld.param.s32 	%r4, [__cudaparm_matrixMul_bs32_32bit_wA];
	mul.lo.s32 	%r5, %r3, %r4;
	mul.lo.s32 	%r6, %r5, 32;
	add.s32 	%r7, %r6, %r4;
	sub.s32 	%r8, %r7, 1;
	cvt.s32.u16 	%r9, %tid.x;
	cvt.s32.u16 	%r10, %tid.y;
	ld.param.s32 	%r11, [__cudaparm_matrixMul_bs32_32bit_wB];
	setp.lt.s32 	%p1, %r8, %r6;
	@%p1 bra 	$Lt_2_3330;
	mov.u64 	%rd1, __cuda_local_var_16455_39_non_const_As__2;
	mov.u64 	%rd2, __cuda_local_var_16459_39_non_const_Bs__3;
	ld.param.s32 	%r4, [__cudaparm_matrixMul_bs32_32bit_wA];
	add.s32 	%r12, %r4, 31;
	shr.s32 	%r13, %r12, 31;
	mov.s32 	%r14, 31;
	and.b32 	%r15, %r13, %r14;
	add.s32 	%r16, %r15, %r12;
	shr.s32 	%r17, %r16, 5;
	ld.param.s32 	%r11, [__cudaparm_matrixMul_bs32_32bit_wB];
	mul.lo.s32 	%r18, %r10, %r11;
	mul.lo.s32 	%r19, %r10, %r4;
	cvt.s64.s32 	%rd3, %r9;
	cvt.s64.s32 	%rd4, %r10;
	add.s32 	%r20, %r19, %r6;
	add.s32 	%r21, %r9, %r20;
	mul.wide.s32 	%rd5, %r9, 4;
	add.u64 	%rd6, %rd2, %rd5;
	mul.wide.s32 	%rd7, %r10, 128;
	add.u64 	%rd8, %rd1, %rd7;
	mul.wide.s32 	%rd9, %r10, 32;
	add.u64 	%rd10, %rd3, %rd9;
	mul.lo.u64 	%rd11, %rd10, 4;
	add.s32 	%r22, %r19, %r8;
	mul.lo.s32 	%r23, %r11, 32;
	cvt.s64.s32 	%rd12, %r23;
	mul.wide.s32 	%rd13, %r23, 4;
	add.u64 	%rd14, %rd11, %rd1;
	add.u64 	%rd15, %rd11, %rd2;
	add.s32 	%r24, %r22, %r9;
	ld.param.u64 	%rd16, [__cudaparm_matrixMul_bs32_32bit_B];
	add.s32 	%r25, %r18, %r2;
	add.s32 	%r26, %r9, %r25;
	cvt.s64.s32 	%rd17, %r26;
	mul.wide.s32 	%rd18, %r26, 4;
	add.u64 	%rd19, %rd16, %rd18;
	ld.param.u64 	%rd20, [__cudaparm_matrixMul_bs32_32bit_A];
	cvt.s64.s32 	%rd21, %r21;
	mul.wide.s32 	%rd22, %r21, 4;
	add.u64 	%rd23, %rd20, %rd22;
	mov.f32 	%f1, 0f00000000;     	// 0
	mov.s32 	%r27, %r17;
$Lt_2_2818:
 //<loop> Loop body line 66, nesting depth: 1, estimated iterations: unknown
	.loc	15	82	0
	ld.global.f32 	%f2, [%rd23+0];
	st.shared.f32 	[%rd14+0], %f2;
	.loc	15	83	0
	ld.global.f32 	%f3, [%rd19+0];
	st.shared.f32 	[%rd15+0], %f3;
	.loc	15	86	0
	bar.sync 	0;
	.loc	15	94	0
	ld.shared.f32 	%f4, [%rd8+0];
	ld.shared.f32 	%f5, [%rd6+0];
	mad.f32 	%f6, %f4, %f5, %f1;
	ld.shared.f32 	%f7, [%rd8+4];
	ld.shared.f32 	%f8, [%rd6+128];
	mad.f32 	%f9, %f7, %f8, %f6;
	ld.shared.f32 	%f10, [%rd8+8];
	ld.shared.f32 	%f11, [%rd6+256];
	mad.f32 	%f12, %f10, %f11, %f9;
	ld.shared.f32 	%f13, [%rd8+12];
	ld.shared.f32 	%f14, [%rd6+384];
	mad.f32 	%f15, %f13, %f14, %f12;
	ld.shared.f32 	%f16, [%rd8+16];
	ld.shared.f32 	%f17, [%rd6+512];
	mad.f32 	%f18, %f16, %f17, %f15;
	ld.shared.f32 	%f19, [%rd8+20];
	ld.shared.f32 	%f20, [%rd6+640];
	mad.f32 	%f21, %f19, %f20, %f18;
	ld.shared.f32 	%f22, [%rd8+24];
	ld.shared.f32 	%f23, [%rd6+768];
	mad.f32 	%f24, %f22, %f23, %f21;
	ld.shared.f32 	%f25, [%rd8+28];
	ld.shared.f32 	%f26, [%rd6+896];
	mad.f32 	%f27, %f25, %f26, %f24;
	ld.shared.f32 	%f28, [%rd8+32];
	ld.shared.f32 	%f29, [%rd6+1024];
	mad.f32 	%f30, %f28, %f29, %f27;
	ld.shared.f32 	%f31, [%rd8+36];
	ld.shared.f32 	%f32, [%rd6+1152];
	mad.f32 	%f33, %f31, %f32, %f30;
	ld.shared.f32 	%f34, [%rd8+40];
	ld.shared.f32 	%f35, [%rd6+1280];
	mad.f32 	%f36, %f34, %f35, %f33;
	ld.shared.f32 	%f37, [%rd8+44];
	ld.shared.f32 	%f38, [%rd6+1408];
	mad.f32 	%f39, %f37, %f38, %f36;
	ld.shared.f32 	%f40, [%rd8+48];
	ld.shared.f32 	%f41, [%rd6+1536];
	mad.f32 	%f42, %f40, %f41, %f39;
	ld.shared.f32 	%f43, [%rd8+52];
	ld.shared.f32 	%f44, [%rd6+1664];
	mad.f32 	%f45, %f43, %f44, %f42;
	ld.shared.f32 	%f46, [%rd8+56];
	ld.shared.f32 	%f47, [%rd6+1792];
	mad.f32 	%f48, %f46, %f47, %f45;
	ld.shared.f32 	%f49, [%rd8+60];
	ld.shared.f32 	%f50, [%rd6+1920];
	mad.f32 	%f51, %f49, %f50, %f48;
	ld.shared.f32 	%f52, [%rd8+64];
	ld.shared.f32 	%f53, [%rd6+2048];
	mad.f32 	%f54, %f52, %f53, %f51;
	ld.shared.f32 	%f55, [%rd8+68];
	ld.shared.f32 	%f56, [%rd6+2176];
	mad.f32 	%f57, %f55, %f56, %f54;
	ld.shared.f32 	%f58, [%rd8+72];
	ld.shared.f32 	%f59, [%rd6+2304];
	mad.f32 	%f60, %f58, %f59, %f57;
	ld.shared.f32 	%f61, [%rd8+76];
	ld.shared.f32 	%f62, [%rd6+2432];
	mad.f32 	%f63, %f61, %f62, %f60;
	ld.shared.f32 	%f64, [%rd8+80];
	ld.shared.f32 	%f65, [%rd6+2560];
	mad.f32 	%f66, %f64, %f65, %f63;
	ld.shared.f32 	%f67, [%rd8+84];
	ld.shared.f32 	%f68, [%rd6+2688];
	mad.f32 	%f69, %f67, %f68, %f66;
	ld.shared.f32 	%f70, [%rd8+88];
	ld.shared.f32 	%f71, [%rd6+2816];
	mad.f32 	%f72, %f70, %f71, %f69;
	ld.shared.f32 	%f73, [%rd8+92];
	ld.shared.f32 	%f74, [%rd6+2944];
	mad.f32 	%f75, %f73, %f74, %f72;
	ld.shared.f32 	%f76, [%rd8+96];
	ld.shared.f32 	%f77, [%rd6+3072];
	mad.f32 	%f78, %f76, %f77, %f75;
	ld.shared.f32 	%f79, [%rd8+100];
	ld.shared.f32 	%f80, [%rd6+3200];
	mad.f32 	%f81, %f79, %f80, %f78;
	ld.shared.f32 	%f82, [%rd8+104];
	ld.shared.f32 	%f83, [%rd6+3328];
	mad.f32 	%f84, %f82, %f83, %f81;
	ld.shared.f32 	%f85, [%rd8+108];
	ld.shared.f32 	%f86, [%rd6+3456];
	mad.f32 	%f87, %f85, %f86, %f84;
	ld.shared.f32 	%f88, [%rd8+112];
	ld.shared.f32 	%f89, [%rd6+3584];
	mad.f32 	%f90, %f88, %f89, %f87;
	ld.shared.f32 	%f91, [%rd8+116];
	ld.shared.f32 	%f92, [%rd6+3712];
	mad.f32 	%f93, %f91, %f92, %f90;
	ld.shared.f32 	%f94, [%rd8+120];
	ld.shared.f32 	%f95, [%rd6+3840];
	mad.f32 	%f96, %f94, %f95, %f93;
	ld.shared.f32 	%f97, [%rd8+124];
	ld.shared.f32 	%f98, [%rd6+3968];
	mad.f32 	%f1, %f97, %f98, %f96;
	.loc	15	99	0
	bar.sync 	0;
	.loc	15	66	0
	add.u64 	%rd19, %rd13, %rd19;
	add.s32 	%r21, %r21, 32;
	add.u64 	%rd23, %rd23, 128;
	setp.le.s32 	%p2, %r21, %r24;
	@%p2 bra 	$Lt_2_2818;
	bra.uni 	$Lt_2_2306;
$Lt_2_3330:
	ld.param.s32 	%r11, [__cudaparm_matrixMul_bs32_32bit_wB];
	mul.lo.s32 	%r18, %r10, %r11;
	mov.f32 	%f1, 0f00000000;     	// 0
$Lt_2_2306:
	.loc	15	105	0
	ld.param.u64 	%rd24, [__cudaparm_matrixMul_bs32_32bit_C];
	mul.lo.s32 	%r28, %r11, %r3;
	add.s32 	%r29, %r1, %r28;
	mul.lo.s32 	%r30, %r29, 32;
	add.s32 	%r31, %r18, %r30;
	add.s32 	%r32, %r9, %r31;
	cvt.s64.s32 	%rd25, %r32;
	mul.wide.s32 	%rd26, %r32, 4;
	add.u64 	%rd27, %rd24, %rd26;
	st.global.f32 	[%rd27+0], %f1;
	.loc	15	120	0
	exit;
$LDWend_matrixMul_bs32_32bit:
	} // matrixMul_bs32_32bit
	.shared .align 4 .b8 __cuda_local_var_16455_39_non_const_As__0[4096];
	.shared .align 4 .b8 __cuda_local_var_16459_39_non_const_Bs__1[4096];

	.entry matrixMul_bs32_64bit (
		.param .u64 __cudaparm_matrixMul_bs32_64bit_C,
		.param .u64 __cudaparm_matrixMul_bs32_64bit_A,
		.param .u64 __cudaparm_matrixMul_bs32_64bit_B,
		.param .u64 __cudaparm_matrixMul_bs32_64bit_wA,
		.param .u64 __cudaparm_matrixMul_bs32_64bit_wB)
	{
	.reg .u64 %rd<53>;
	.reg .f32 %f<100>;
	.reg .pred %p<4>;
	.loc	15	121	0
$LDWbegin_matrixMul_bs32_64bit:
	.loc	15	66	0
	cvt.u64.u16 	%rd1, %ctaid.x;
	mul.lo.u64 	%rd2, %rd1, 32;
	cvt.u64.u16 	%rd3, %ctaid.y;
	ld.param.u64 	%rd4, [__cudaparm_matrixMul_bs32_64bit_wA];
	mul.lo.u64 	%rd5, %rd3, %rd4;
	mul.lo.u64 	%rd6, %rd5, 32;
	mov.s64 	%rd7, %rd6;
	add.u64 	%rd8, %rd6, %rd4;
	sub.u64 	%rd9, %rd8, 1;
	cvt.u64.u16 	%rd10, %tid.x;
	cvt.u64.u16 	%rd11, %tid.y;
	ld.param.u64 	%rd12, [__cudaparm_matrixMul_bs32_64bit_wB];
	setp.lt.u64 	%p1, %rd9, %rd6;
	@%p1 bra 	$Lt_3_3330;
	mov.u64 	%rd13, __cuda_local_var_16455_39_non_const_As__0;
	mov.u64 	%rd14, __cuda_local_var_16459_39_non_const_Bs__1;
	ld.param.u64 	%rd4, [__cudaparm_matrixMul_bs32_64bit_wA];
	add.u64 	%rd15, %rd4, 31;
	shr.s64 	%rd16, %rd15, 63;
	mov.s64 	%rd17, 31;
	and.b64 	%rd18, %rd16, %rd17;
	add.s64 	%rd19, %rd18, %rd15;
	shr.s64 	%rd20, %rd19, 5;
	ld.param.u64 	%rd12, [__cudaparm_matrixMul_bs32_64bit_wB];
	mul.lo.u64 	%rd21, %rd11, %rd12;
	mul.lo.u64 	%rd22, %rd11, 128;
	add.u64 	%rd23, %rd13, %rd22;
	mul.lo.u64 	%rd24, %rd10, 4;
	add.u64 	%rd25, %rd14, %rd24;
	mul.lo.u64 	%rd26, %rd11, 32;
	add.u64 	%rd27, %rd10, %rd26;
	mul.lo.u64 	%rd28, %rd27, 4;
	mul.lo.u64 	%rd29, %rd12, 128;
	add.u64 	%rd30, %rd28, %rd13;
	add.u64 	%rd31, %rd28, %rd14;
	ld.param.u64 	%rd32, [__cudaparm_matrixMul_bs32_64bit_B];
	add.u64 	%rd33, %rd21, %rd2;
	add.u64 	%rd34, %rd10, %rd33;
	mul.lo.u64 	%rd35, %rd34, 4;
	add.u64 	%rd36, %rd32, %rd35;
	ld.param.u64 	%rd37, [__cudaparm_matrixMul_bs32_64bit_A];
	mul.lo.u64 	%rd38, %rd11, %rd4;
	add.u64 	%rd39, %rd6, %rd38;
	add.u64 	%rd40, %rd10, %rd39;
	mul.lo.u64 	%rd41, %rd40, 4;
	add.u64 	%rd42, %rd37, %rd41;
	mov.f32 	%f1, 0f00000000;     	// 0
	mov.s64 	%rd43, %rd20;
$Lt_3_2818:
 //<loop> Loop body line 66, nesting depth: 1, estimated iterations: unknown
	.loc	15	82	0
	ld.global.f32 	%f2, [%rd42+0];
	st.shared.f32 	[%rd30+0], %f2;
	.loc	15	83	0
	ld.global.f32 	%f3, [%rd36+0];
	st.shared.f32 	[%rd31+0], %f3;
	.loc	15	86	0
	bar.sync 	0;
	.loc	15	94	0
	ld.shared.f32 	%f4, [%rd23+0];
	ld.shared.f32 	%f5, [%rd25+0];
	mad.f32 	%f6, %f4, %f5, %f1;
	ld.shared.f32 	%f7, [%rd23+4];
	ld.shared.f32 	%f8, [%rd25+128];
	mad.f32 	%f9, %f7, %f8, %f6;
	ld.shared.f32 	%f10, [%rd23+8];
	ld.shared.f32 	%f11, [%rd25+256];
	mad.f32 	%f12, %f10, %f11, %f9;
	ld.shared.f32 	%f13, [%rd23+12];
	ld.shared.f32 	%f14, [%rd25+384];
	mad.f32 	%f15, %f13, %f14, %f12;
	ld.shared.f32 	%f16, [%rd23+16];
	ld.shared.f32 	%f17, [%rd25+512];
	mad.f32 	%f18, %f16, %f17, %f15;
	ld.shared.f32 	%f19, [%rd23+20];
	ld.shared.f32 	%f20, [%rd25+640];
	mad.f32 	%f21, %f19, %f20, %f18;
	ld.shared.f32 	%f22, [%rd23+24];
	ld.shared.f32 	%f23, [%rd25+768];
	mad.f32 	%f24, %f22, %f23, %f21;
	ld.shared.f32 	%f25, [%rd23+28];
	ld.shared.f32 	%f26, [%rd25+896];
	mad.f32 	%f27, %f25, %f26, %f24;
	ld.shared.f32 	%f28, [%rd23+32];
	ld.shared.f32 	%f29, [%rd25+1024];
	mad.f32 	%f30, %f28, %f29, %f27;
	ld.shared.f32 	%f31, [%rd23+36];
	ld.shared.f32 	%f32, [%rd25+1152];
	mad.f32 	%f33, %f31, %f32, %f30;
	ld.shared.f32 	%f34, [%rd23+40];
	ld.shared.f32 	%f35, [%rd25+1280];
	mad.f32 	%f36, %f34, %f35, %f33;
	ld.shared.f32 	%f37, [%rd23+44];
	ld.shared.f32 	%f38, [%rd25+1408];
	mad.f32 	%f39, %f37, %f38, %f36;
	ld.shared.f32 	%f40, [%rd23+48];
	ld.shared.f32 	%f41, [%rd25+1536];
	mad.f32 	%f42, %f40, %f41, %f39;
	ld.shared.f32 	%f43, [%rd23+52];
	ld.shared.f32 	%f44, [%rd25+1664];
	mad.f32 	%f45, %f43, %f44, %f42;
	ld.shared.f32 	%f46, [%rd23+56];
	ld.shared.f32 	%f47, [%rd25+1792];
	mad.f32 	%f48, %f46, %f47, %f45;
	ld.shared.f32 	%f49, [%rd23+60];
	ld.shared.f32 	%f50, [%rd25+1920];
	mad.f32 	%f51, %f49, %f50, %f48;
	ld.shared.f32 	%f52, [%rd23+64];
	ld.shared.f32 	%f53, [%rd25+2048];
	mad.f32 	%f54, %f52, %f53, %f51;
	ld.shared.f32 	%f55, [%rd23+68];
	ld.shared.f32 	%f56, [%rd25+2176];
	mad.f32 	%f57, %f55, %f56, %f54;
	ld.shared.f32 	%f58, [%rd23+72];
	ld.shared.f32 	%f59, [%rd25+2304];
	mad.f32 	%f60, %f58, %f59, %f57;
	ld.shared.f32 	%f61, [%rd23+76];
	ld.shared.f32 	%f62, [%rd25+2432];
	mad.f32 	%f63, %f61, %f62, %f60;
	ld.shared.f32 	%f64, [%rd23+80];
	ld.shared.f32 	%f65, [%rd25+2560];
	mad.f32 	%f66, %f64, %f65, %f63;
	ld.shared.f32 	%f67, [%rd23+84];
	ld.shared.f32 	%f68, [%rd25+2688];
	mad.f32 	%f69, %f67, %f68, %f66;
	ld.shared.f32 	%f70, [%rd23+88];
	ld.shared.f32 	%f71, [%rd25+2816];
	mad.f32 	%f72, %f70, %f71, %f69;
	ld.shared.f32 	%f73, [%rd23+92];
	ld.shared.f32 	%f74, [%rd25+2944];
	mad.f32 	%f75, %f73, %f74, %f72;
	ld.shared.f32 	%f76, [%rd23+96];
	ld.shared.f32 	%f77, [%rd25+3072];
	mad.f32 	%f78, %f76, %f77, %f75;
	ld.shared.f32 	%f79, [%rd23+100];
	ld.shared.f32 	%f80, [%rd25+3200];
	mad.f32 	%f81, %f79, %f80, %f78;
	ld.shared.f32 	%f82, [%rd23+104];
	ld.shared.f32 	%f83, [%rd25+3328];
	mad.f32 	%f84, %f82, %f83, %f81;
	ld.shared.f32 	%f85, [%rd23+108];
	ld.shared.f32 	%f86, [%rd25+3456];
	mad.f32 	%f87, %f85, %f86, %f84;
	ld.shared.f32 	%f88, [%rd23+112];
	ld.shared.f32 	%f89, [%rd25+3584];
	mad.f32 	%f90, %f88, %f89, %f87;
	ld.shared.f32 	%f91, [%rd23+116];
	ld.shared.f32 	%f92, [%rd25+3712];
	mad.f32 	%f93, %f91, %f92, %f90;
	ld.shared.f32 	%f94, [%rd23+120];
	ld.shared.f32 	%f95, [%rd25+3840];
	mad.f32 	%f96, %f94, %f95, %f93;
	ld.shared.f32 	%f97, [%rd23+124];
	ld.shared.f32 	%f98, [%rd25+3968];
	mad.f32 	%f1, %f97, %f98, %f96;
	.loc	15	99	0
	bar.sync 	0;
	.loc	15	66	0
	add.u64 	%rd36, %rd29, %rd36;
	add.u64 	%rd7, %rd7, 32;
	add.u64 	%rd42, %rd42, 128;
	setp.ge.u64 	%p2, %rd9, %rd7;
	@%p2 bra 	$Lt_3_2818;
	bra.uni 	$Lt_3_2306;
$Lt_3_3330:
	ld.param.u64 	%rd12, [__cudaparm_matrixMul_bs32_64bit_wB];
	mul.lo.u64 	%rd21, %rd11, %rd12;
	mov.f32 	%f1, 0f00000000;     	// 0
$Lt_3_2306:
	.loc	15	105	0
	ld.param.u64 	%rd44, [__cudaparm_matrixMul_bs32_64bit_C];
	mul.lo.u64 	%rd45, %rd12, %rd3;
	add.u64 	%rd46, %rd1, %rd45;
	mul.lo.u64 	%rd47, %rd46, 32;
	add.u64 	%rd48, %rd21, %rd47;
	add.u64 	%rd49, %rd10, %rd48;
	mul.lo.u64 	%rd50, %rd49, 4;
	add.u64 	%rd51, %rd44, %rd50;
	st.global.f32 	[%rd51+0], %f1;
	.loc	15	124	0
	exit;
$LDWend_matrixMul_bs32_64bit:
	} // matrixMul_bs32_64bit



// ===== COMPILED SASS (sm_100) =====

	.target	sm_100

	.elftype	@"ET_EXEC"


//--------------------- .note.nv.tkinfo           --------------------------
	.section	.note.nv.tkinfo,"",@"SHT_NOTE"
	.sectionflags	@"SHF_NOTE_NV_TKINFO"
	.tkinfo
        /*0018*/ 	.word	0x00000002
        /*0030*/ 	.string	""
        /*0030*/ 	.string	"ptxas"
        /*0030*/ 	.string	"Cuda compilation tools, release 13.0, V13.0.88"
        /*0030*/ 	.string	"Build cuda_13.0.r13.0/compiler.36424714_0"
        /*0030*/ 	.string	"-arch sm_100 "



//--------------------- .note.nv.cuinfo           --------------------------
	.section	.note.nv.cuinfo,"",@"SHT_NOTE"
	.sectionflags	@"SHF_NOTE_NV_CUINFO"
        /*0018*/ 	.short	0x0002
        /*001a*/ 	.short	0x000b
        /*001c*/ 	.short	0x0082
	.zero		2


//--------------------- .nv.info                  --------------------------
	.section	.nv.info,"",@"SHT_CUDA_INFO"
	.align	4


	//----- nvinfo : EIATTR_REGCOUNT
	.align		4
        /*0000*/ 	.byte	0x04, 0x2f
        /*0002*/ 	.short	(.L_1 - .L_0)
	.align		4
.L_0:
        /*0004*/ 	.word	index@(matrixMul_bs16_32bit)
        /*0008*/ 	.word	0x00000020


	//----- nvinfo : EIATTR_FRAME_SIZE
	.align		4
.L_1:
        /*000c*/ 	.byte	0x04, 0x11
        /*000e*/ 	.short	(.L_3 - .L_2)
	.align		4
.L_2:
        /*0010*/ 	.word	index@(matrixMul_bs16_32bit)
        /*0014*/ 	.word	0x00000000


	//----- nvinfo : EIATTR_REGCOUNT
	.align		4
.L_3:
        /*0018*/ 	.byte	0x04, 0x2f
        /*001a*/ 	.short	(.L_5 - .L_4)
	.align		4
.L_4:
        /*001c*/ 	.word	index@(matrixMul_bs16_64bit)
        /*0020*/ 	.word	0x0000001e


	//----- nvinfo : EIATTR_FRAME_SIZE
	.align		4
.L_5:
        /*0024*/ 	.byte	0x04, 0x11
        /*0026*/ 	.short	(.L_7 - .L_6)
	.align		4
.L_6:
        /*0028*/ 	.word	index@(matrixMul_bs16_64bit)
        /*002c*/ 	.word	0x00000000


	//----- nvinfo : EIATTR_REGCOUNT
	.align		4
.L_7:
        /*0030*/ 	.byte	0x04, 0x2f
        /*0032*/ 	.short	(.L_9 - .L_8)
	.align		4
.L_8:
        /*0034*/ 	.word	index@(matrixMul_bs32_32bit)
        /*0038*/ 	.word	0x00000020


	//----- nvinfo : EIATTR_FRAME_SIZE
	.align		4
.L_9:
        /*003c*/ 	.byte	0x04, 0x11
        /*003e*/ 	.short	(.L_11 - .L_10)
	.align		4
.L_10:
        /*0040*/ 	.word	index@(matrixMul_bs32_32bit)
        /*0044*/ 	.word	0x00000000


	//----- nvinfo : EIATTR_REGCOUNT
	.align		4
.L_11:
        /*0048*/ 	.byte	0x04, 0x2f
        /*004a*/ 	.short	(.L_13 - .L_12)
	.align		4
.L_12:
        /*004c*/ 	.word	index@(matrixMul_bs32_64bit)
        /*0050*/ 	.word	0x0000001e


	//----- nvinfo : EIATTR_FRAME_SIZE
	.align		4
.L_13:
        /*0054*/ 	.byte	0x04, 0x11
        /*0056*/ 	.short	(.L_15 - .L_14)
	.align		4
.L_14:
        /*0058*/ 	.word	index@(matrixMul_bs32_64bit)
        /*005c*/ 	.word	0x00000000


	//----- nvinfo : EIATTR_MIN_STACK_SIZE
	.align		4
.L_15:
        /*0060*/ 	.byte	0x04, 0x12
        /*0062*/ 	.short	(.L_17 - .L_16)
	.align		4
.L_16:
        /*0064*/ 	.word	index@(matrixMul_bs32_64bit)
        /*0068*/ 	.word	0x00000000


	//----- nvinfo : EIATTR_MIN_STACK_SIZE
	.align		4
.L_17:
        /*006c*/ 	.byte	0x04, 0x12
        /*006e*/ 	.short	(.L_19 - .L_18)
	.align		4
.L_18:
        /*0070*/ 	.word	index@(matrixMul_bs32_32bit)
        /*0074*/ 	.word	0x00000000


	//----- nvinfo : EIATTR_MIN_STACK_SIZE
	.align		4
.L_19:
        /*0078*/ 	.byte	0x04, 0x12
        /*007a*/ 	.short	(.L_21 - .L_20)
	.align		4
.L_20:
        /*007c*/ 	.word	index@(matrixMul_bs16_64bit)
        /*0080*/ 	.word	0x00000000


	//----- nvinfo : EIATTR_MIN_STACK_SIZE
	.align		4
.L_21:
        /*0084*/ 	.byte	0x04, 0x12
        /*0086*/ 	.short	(.L_23 - .L_22)
	.align		4
.L_22:
        /*0088*/ 	.word	index@(matrixMul_bs16_32bit)
        /*008c*/ 	.word	0x00000000
.L_23:


//--------------------- .nv.compat                --------------------------
	.section	.nv.compat,"",@"SHT_CUDA_COMPAT_INFO"
	.align	4
        /*0000*/ 	.byte	0x02, 0x09, 0x00, 0x00, 0x02, 0x02, 0x01, 0x00, 0x02, 0x05, 0x05, 0x00, 0x03, 0x07, 0x01, 0x01
        /*0010*/ 	.byte	0x02, 0x03, 0x00, 0x00, 0x02, 0x06, 0x01, 0x00, 0x04, 0x0b, 0x08, 0x00, 0x09, 0x00, 0x00, 0x00
        /*0020*/ 	.byte	0x00, 0x00, 0x00, 0x00


//--------------------- .nv.info.matrixMul_bs32_64bit --------------------------
	.section	.nv.info.matrixMul_bs32_64bit,"",@"SHT_CUDA_INFO"
	.sectionflags	@""
	.align	4


	//----- nvinfo : EIATTR_CUDA_API_VERSION
	.align		4
        /*0000*/ 	.byte	0x04, 0x37
        /*0002*/ 	.short	(.L_25 - .L_24)
.L_24:
        /*0004*/ 	.word	0x00000082


	//----- nvinfo : EIATTR_KPARAM_INFO
	.align		4
.L_25:
        /*0008*/ 	.byte	0x04, 0x17
        /*000a*/ 	.short	(.L_27 - .L_26)
.L_26:
        /*000c*/ 	.word	0x00000000
        /*0010*/ 	.short	0x0004
        /*0012*/ 	.short	0x0020
        /*0014*/ 	.byte	0x00, 0xf0, 0x21, 0x00


	//----- nvinfo : EIATTR_KPARAM_INFO
	.align		4
.L_27:
        /*0018*/ 	.byte	0x04, 0x17
        /*001a*/ 	.short	(.L_29 - .L_28)
.L_28:
        /*001c*/ 	.word	0x00000000
        /*0020*/ 	.short	0x0003
        /*0022*/ 	.short	0x0018
        /*0024*/ 	.byte	0x00, 0xf0, 0x21, 0x00


	//----- nvinfo : EIATTR_KPARAM_INFO
	.align		4
.L_29:
        /*0028*/ 	.byte	0x04, 0x17
        /*002a*/ 	.short	(.L_31 - .L_30)
.L_30:
        /*002c*/ 	.word	0x00000000
        /*0030*/ 	.short	0x0002
        /*0032*/ 	.short	0x0010
        /*0034*/ 	.byte	0x00, 0xf0, 0x21, 0x00


	//----- nvinfo : EIATTR_KPARAM_INFO
	.align		4
.L_31:
        /*0038*/ 	.byte	0x04, 0x17
        /*003a*/ 	.short	(.L_33 - .L_32)
.L_32:
        /*003c*/ 	.word	0x00000000
        /*0040*/ 	.short	0x0001
        /*0042*/ 	.short	0x0008
        /*0044*/ 	.byte	0x00, 0xf0, 0x21, 0x00


	//----- nvinfo : EIATTR_KPARAM_INFO
	.align		4
.L_33:
        /*0048*/ 	.byte	0x04, 0x17
        /*004a*/ 	.short	(.L_35 - .L_34)
.L_34:
        /*004c*/ 	.word	0x00000000
        /*0050*/ 	.short	0x0000
        /*0052*/ 	.short	0x0000
        /*0054*/ 	.byte	0x00, 0xf0, 0x21, 0x00


	//----- nvinfo : EIATTR_SPARSE_MMA_MASK
	.align		4
.L_35:
        /*0058*/ 	.byte	0x03, 0x50
        /*005a*/ 	.short	0x0000


	//----- nvinfo : EIATTR_MAXREG_COUNT
	.align		4
        /*005c*/ 	.byte	0x03, 0x1b
        /*005e*/ 	.short	0x00ff


	//----- nvinfo : EIATTR_NUM_BARRIERS
	.align		4
        /*0060*/ 	.byte	0x02, 0x4c
        /*0062*/ 	.byte	0x01
	.zero		1


	//----- nvinfo : EIATTR_MERCURY_ISA_VERSION
	.align		4
        /*0064*/ 	.byte	0x03, 0x5f
        /*0066*/ 	.short	0x0101


	//----- nvinfo : EIATTR_VRC_CTA_INIT_COUNT
	.align		4
        /*0068*/ 	.byte	0x02, 0x4a
	.zero		1
	.zero		1


	//----- nvinfo : EIATTR_EXIT_INSTR_OFFSETS
	.align		4
        /*006c*/ 	.byte	0x04, 0x1c
        /*006e*/ 	.short	(.L_37 - .L_36)


	//   ....[0]....
.L_36:
        /*0070*/ 	.word	0x00000ac0


	//----- nvinfo : EIATTR_CBANK_PARAM_SIZE
	.align		4
.L_37:
        /*0074*/ 	.byte	0x03, 0x19
        /*0076*/ 	.short	0x0028


	//----- nvinfo : EIATTR_PARAM_CBANK
	.align		4
        /*0078*/ 	.byte	0x04, 0x0a
        /*007a*/ 	.short	(.L_39 - .L_38)
	.align		4
.L_38:
        /*007c*/ 	.word	index@(.nv.constant0.matrixMul_bs32_64bit)
        /*0080*/ 	.short	0x0380
        /*0082*/ 	.short	0x0028


	//----- nvinfo : EIATTR_SW_WAR
	.align		4
.L_39:
        /*0084*/ 	.byte	0x04, 0x36
        /*0086*/ 	.short	(.L_41 - .L_40)
.L_40:
        /*0088*/ 	.word	0x00000008
.L_41:


//--------------------- .nv.info.matrixMul_bs32_32bit --------------------------
	.section	.nv.info.matrixMul_bs32_32bit,"",@"SHT_CUDA_INFO"
	.sectionflags	@""
	.align	4


	//----- nvinfo : EIATTR_CUDA_API_VERSION
	.align		4
        /*0000*/ 	.byte	0x04, 0x37
        /*0002*/ 	.short	(.L_43 - .L_42)
.L_42:
        /*0004*/ 	.word	0x00000082


	//----- nvinfo : EIATTR_KPARAM_INFO
	.align		4
.L_43:
        /*0008*/ 	.byte	0x04, 0x17
        /*000a*/ 	.short	(.L_45 - .L_44)
.L_44:
        /*000c*/ 	.word	0x00000000
        /*0010*/ 	.short	0x0004
        /*0012*/ 	.short	0x001c
        /*0014*/ 	.byte	0x00, 0xf0, 0x11, 0x00


	//----- nvinfo : EIATTR_KPARAM_INFO
	.align		4
.L_45:
        /*0018*/ 	.byte	0x04, 0x17
        /*001a*/ 	.short	(.L_47 - .L_46)
.L_46:
        /*001c*/ 	.word	0x00000000
        /*0020*/ 	.short	0x0003
        /*0022*/ 	.short	0x0018
        /*0024*/ 	.byte	0x00, 0xf0, 0x11, 0x00


	//----- nvinfo : EIATTR_KPARAM_INFO
	.align		4
.L_47:
        /*0028*/ 	.byte	0x04, 0x17
        /*002a*/ 	.short	(.L_49 - .L_48)
.L_48:
        /*002c*/ 	.word	0x00000000
        /*0030*/ 	.short	0x0002
        /*0032*/ 	.short	0x0010
        /*0034*/ 	.byte	0x00, 0xf0, 0x21, 0x00


	//----- nvinfo : EIATTR_KPARAM_INFO
	.align		4
.L_49:
        /*0038*/ 	.byte	0x04, 0x17
        /*003a*/ 	.short	(.L_51 - .L_50)
.L_50:
        /*003c*/ 	.word	0x00000000
        /*0040*/ 	.short	0x0001
        /*0042*/ 	.short	0x0008
        /*0044*/ 	.byte	0x00, 0xf0, 0x21, 0x00


	//----- nvinfo : EIATTR_KPARAM_INFO
	.align		4
.L_51:
        /*0048*/ 	.byte	0x04, 0x17
        /*004a*/ 	.short	(.L_53 - .L_52)
.L_52:
        /*004c*/ 	.word	0x00000000
        /*0050*/ 	.short	0x0000
        /*0052*/ 	.short	0x0000
        /*0054*/ 	.byte	0x00, 0xf0, 0x21, 0x00


	//----- nvinfo : EIATTR_SPARSE_MMA_MASK
	.align		4
.L_53:
        /*0058*/ 	.byte	0x03, 0x50
        /*005a*/ 	.short	0x0000


	//----- nvinfo : EIATTR_MAXREG_COUNT
	.align		4
        /*005c*/ 	.byte	0x03, 0x1b
        /*005e*/ 	.short	0x00ff


	//----- nvinfo : EIATTR_NUM_BARRIERS
	.align		4
        /*0060*/ 	.byte	0x02, 0x4c
        /*0062*/ 	.byte	0x01
	.zero		1


	//----- nvinfo : EIATTR_MERCURY_ISA_VERSION
	.align		4
        /*0064*/ 	.byte	0x03, 0x5f
        /*0066*/ 	.short	0x0101


	//----- nvinfo : EIATTR_VRC_CTA_INIT_COUNT
	.align		4
        /*0068*/ 	.byte	0x02, 0x4a
	.zero		1
	.zero		1


	//----- nvinfo : EIATTR_EXIT_INSTR_OFFSETS
	.align		4
        /*006c*/ 	.byte	0x04, 0x1c
        /*006e*/ 	.short	(.L_55 - .L_54)


	//   ....[0]....
.L_54:
        /*0070*/ 	.word	0x000008c0


	//----- nvinfo : EIATTR_CRS_STACK_SIZE
	.align		4
.L_55:
        /*0074*/ 	.byte	0x04, 0x1e
        /*0076*/ 	.short	(.L_57 - .L_56)
.L_56:
        /*0078*/ 	.word	0x00000000


	//----- nvinfo : EIATTR_CBANK_PARAM_SIZE
	.align		4
.L_57:
        /*007c*/ 	.byte	0x03, 0x19
        /*007e*/ 	.short	0x0020


	//----- nvinfo : EIATTR_PARAM_CBANK
	.align		4
        /*0080*/ 	.byte	0x04, 0x0a
        /*0082*/ 	.short	(.L_59 - .L_58)
	.align		4
.L_58:
        /*0084*/ 	.word	index@(.nv.constant0.matrixMul_bs32_32bit)
        /*0088*/ 	.short	0x0380
        /*008a*/ 	.short	0x0020


	//----- nvinfo : EIATTR_SW_WAR
	.align		4
.L_59:
        /*008c*/ 	.byte	0x04, 0x36
        /*008e*/ 	.short	(.L_61 - .L_60)
.L_60:
        /*0090*/ 	.word	0x00000008
.L_61:


//--------------------- .nv.info.matrixMul_bs16_64bit --------------------------
	.section	.nv.info.matrixMul_bs16_64bit,"",@"SHT_CUDA_INFO"
	.sectionflags	@""
	.align	4


	//----- nvinfo : EIATTR_CUDA_API_VERSION
	.align		4
        /*0000*/ 	.byte	0x04, 0x37
        /*0002*/ 	.short	(.L_63 - .L_62)
.L_62:
        /*0004*/ 	.word	0x00000082


	//----- nvinfo : EIATTR_KPARAM_INFO
	.align		4
.L_63:
        /*0008*/ 	.byte	0x04, 0x17
        /*000a*/ 	.short	(.L_65 - .L_64)
.L_64:
        /*000c*/ 	.word	0x00000000
        /*0010*/ 	.short	0x0004
        /*0012*/ 	.short	0x0020
        /*0014*/ 	.byte	0x00, 0xf0, 0x21, 0x00


	//----- nvinfo : EIATTR_KPARAM_INFO
	.align		4
.L_65:
        /*0018*/ 	.byte	0x04, 0x17
        /*001a*/ 	.short	(.L_67 - .L_66)
.L_66:
        /*001c*/ 	.word	0x00000000
        /*0020*/ 	.short	0x0003
        /*0022*/ 	.short	0x0018
        /*0024*/ 	.byte	0x00, 0xf0, 0x21, 0x00


	//----- nvinfo : EIATTR_KPARAM_INFO
	.align		4
.L_67:
        /*0028*/ 	.byte	0x04, 0x17
        /*002a*/ 	.short	(.L_69 - .L_68)
.L_68:
        /*002c*/ 	.word	0x00000000
        /*0030*/ 	.short	0x0002
        /*0032*/ 	.short	0x0010
        /*0034*/ 	.byte	0x00, 0xf0, 0x21, 0x00


	//----- nvinfo : EIATTR_KPARAM_INFO
	.align		4
.L_69:
        /*0038*/ 	.byte	0x04, 0x17
        /*003a*/ 	.short	(.L_71 - .L_70)
.L_70:
        /*003c*/ 	.word	0x00000000
        /*0040*/ 	.short	0x0001
        /*0042*/ 	.short	0x0008
        /*0044*/ 	.byte	0x00, 0xf0, 0x21, 0x00


	//----- nvinfo : EIATTR_KPARAM_INFO
	.align		4
.L_71:
        /*0048*/ 	.byte	0x04, 0x17
        /*004a*/ 	.short	(.L_73 - .L_72)
.L_72:
        /*004c*/ 	.word	0x00000000
        /*0050*/ 	.short	0x0000
        /*0052*/ 	.short	0x0000
        /*0054*/ 	.byte	0x00, 0xf0, 0x21, 0x00


	//----- nvinfo : EIATTR_SPARSE_MMA_MASK
	.align		4
.L_73:
        /*0058*/ 	.byte	0x03, 0x50
        /*005a*/ 	.short	0x0000


	//----- nvinfo : EIATTR_MAXREG_COUNT
	.align		4
        /*005c*/ 	.byte	0x03, 0x1b
        /*005e*/ 	.short	0x00ff


	//----- nvinfo : EIATTR_NUM_BARRIERS
	.align		4
        /*0060*/ 	.byte	0x02, 0x4c
        /*0062*/ 	.byte	0x01
	.zero		1


	//----- nvinfo : EIATTR_MERCURY_ISA_VERSION
	.align		4
        /*0064*/ 	.byte	0x03, 0x5f
        /*0066*/ 	.short	0x0101


	//----- nvinfo : EIATTR_VRC_CTA_INIT_COUNT
	.align		4
        /*0068*/ 	.byte	0x02, 0x4a
	.zero		1
	.zero		1


	//----- nvinfo : EIATTR_EXIT_INSTR_OFFSETS
	.align		4
        /*006c*/ 	.byte	0x04, 0x1c
        /*006e*/ 	.short	(.L_75 - .L_74)


	//   ....[0]....
.L_74:
        /*0070*/ 	.word	0x00000840


	//----- nvinfo : EIATTR_CBANK_PARAM_SIZE
	.align		4
.L_75:
        /*0074*/ 	.byte	0x03, 0x19
        /*0076*/ 	.short	0x0028


	//----- nvinfo : EIATTR_PARAM_CBANK
	.align		4
        /*0078*/ 	.byte	0x04, 0x0a
        /*007a*/ 	.short	(.L_77 - .L_76)
	.align		4
.L_76:
        /*007c*/ 	.word	index@(.nv.constant0.matrixMul_bs16_64bit)
        /*0080*/ 	.short	0x0380
        /*0082*/ 	.short	0x0028


	//----- nvinfo : EIATTR_SW_WAR
	.align		4
.L_77:
        /*0084*/ 	.byte	0x04, 0x36
        /*0086*/ 	.short	(.L_79 - .L_78)
.L_78:
        /*0088*/ 	.word	0x00000008
.L_79:


//--------------------- .nv.info.matrixMul_bs16_32bit --------------------------
	.section	.nv.info.matrixMul_bs16_32bit,"",@"SHT_CUDA_INFO"
	.sectionflags	@""
	.align	4


	//----- nvinfo : EIATTR_CUDA_API_VERSION
	.align		4
        /*0000*/ 	.byte	0x04, 0x37
        /*0002*/ 	.short	(.L_81 - .L_80)
.L_80:
        /*0004*/ 	.word	0x00000082


	//----- nvinfo : EIATTR_KPARAM_INFO
	.align		4
.L_81:
        /*0008*/ 	.byte	0x04, 0x17
        /*000a*/ 	.short	(.L_83 - .L_82)
.L_82:
        /*000c*/ 	.word	0x00000000
        /*0010*/ 	.short	0x0004
        /*0012*/ 	.short	0x001c
        /*0014*/ 	.byte	0x00, 0xf0, 0x11, 0x00


	//----- nvinfo : EIATTR_KPARAM_INFO
	.align		4
.L_83:
        /*0018*/ 	.byte	0x04, 0x17
        /*001a*/ 	.short	(.L_85 - .L_84)
.L_84:
        /*001c*/ 	.word	0x00000000
        /*0020*/ 	.short	0x0003
        /*0022*/ 	.short	0x0018
        /*0024*/ 	.byte	0x00, 0xf0, 0x11, 0x00


	//----- nvinfo : EIATTR_KPARAM_INFO
	.align		4
.L_85:
        /*0028*/ 	.byte	0x04, 0x17
        /*002a*/ 	.short	(.L_87 - .L_86)
.L_86:
        /*002c*/ 	.word	0x00000000
        /*0030*/ 	.short	0x0002
        /*0032*/ 	.short	0x0010
        /*0034*/ 	.byte	0x00, 0xf0, 0x21, 0x00


	//----- nvinfo : EIATTR_KPARAM_INFO
	.align		4
.L_87:
        /*0038*/ 	.byte	0x04, 0x17
        /*003a*/ 	.short	(.L_89 - .L_88)
.L_88:
        /*003c*/ 	.word	0x00000000
        /*0040*/ 	.short	0x0001
        /*0042*/ 	.short	0x0008
        /*0044*/ 	.byte	0x00, 0xf0, 0x21, 0x00


	//----- nvinfo : EIATTR_KPARAM_INFO
	.align		4
.L_89:
        /*0048*/ 	.byte	0x04, 0x17
        /*004a*/ 	.short	(.L_91 - .L_90)
.L_90:
        /*004c*/ 	.word	0x00000000
        /*0050*/ 	.short	0x0000
        /*0052*/ 	.short	0x0000
        /*0054*/ 	.byte	0x00, 0xf0, 0x21, 0x00


	//----- nvinfo : EIATTR_SPARSE_MMA_MASK
	.align		4
.L_91:
        /*0058*/ 	.byte	0x03, 0x50
        /*005a*/ 	.short	0x0000


	//----- nvinfo : EIATTR_MAXREG_COUNT
	.align		4
        /*005c*/ 	.byte	0x03, 0x1b
        /*005e*/ 	.short	0x00ff


	//----- nvinfo : EIATTR_NUM_BARRIERS
	.align		4
        /*0060*/ 	.byte	0x02, 0x4c
        /*0062*/ 	.byte	0x01
	.zero		1


	//----- nvinfo : EIATTR_MERCURY_ISA_VERSION
	.align		4
        /*0064*/ 	.byte	0x03, 0x5f
        /*0066*/ 	.short	0x0101


	//----- nvinfo : EIATTR_VRC_CTA_INIT_COUNT
	.align		4
        /*0068*/ 	.byte	0x02, 0x4a
	.zero		1
	.zero		1


	//----- nvinfo : EIATTR_EXIT_INSTR_OFFSETS
	.align		4
        /*006c*/ 	.byte	0x04, 0x1c
        /*006e*/ 	.short	(.L_93 - .L_92)


	//   ....[0]....
.L_92:
        /*0070*/ 	.word	0x00000650


	//----- nvinfo : EIATTR_CRS_STACK_SIZE
	.align		4
.L_93:
        /*0074*/ 	.byte	0x04, 0x1e
        /*0076*/ 	.short	(.L_95 - .L_94)
.L_94:
        /*0078*/ 	.word	0x00000000


	//----- nvinfo : EIATTR_CBANK_PARAM_SIZE
	.align		4
.L_95:
        /*007c*/ 	.byte	0x03, 0x19
        /*007e*/ 	.short	0x0020


	//----- nvinfo : EIATTR_PARAM_CBANK
	.align		4
        /*0080*/ 	.byte	0x04, 0x0a
        /*0082*/ 	.short	(.L_97 - .L_96)
	.align		4
.L_96:
        /*0084*/ 	.word	index@(.nv.constant0.matrixMul_bs16_32bit)
        /*0088*/ 	.short	0x0380
        /*008a*/ 	.short	0x0020


	//----- nvinfo : EIATTR_SW_WAR
	.align		4
.L_97:
        /*008c*/ 	.byte	0x04, 0x36
        /*008e*/ 	.short	(.L_99 - .L_98)
.L_98:
        /*0090*/ 	.word	0x00000008
.L_99:


//--------------------- .nv.callgraph             --------------------------
	.section	.nv.callgraph,"",@"SHT_CUDA_CALLGRAPH"
	.align	4
	.sectionentsize	8
	.align		4
        /*0000*/ 	.word	0x00000000
	.align		4
        /*0004*/ 	.word	0xffffffff
	.align		4
        /*0008*/ 	.word	0x00000000
	.align		4
        /*000c*/ 	.word	0xfffffffe
	.align		4
        /*0010*/ 	.word	0x00000000
	.align		4
        /*0014*/ 	.word	0xfffffffd
	.align		4
        /*0018*/ 	.word	0x00000000
	.align		4
        /*001c*/ 	.word	0xfffffffc


//--------------------- .text.matrixMul_bs32_64bit --------------------------
	.section	.text.matrixMul_bs32_64bit,"ax",@progbits
	.align	128
.text.matrixMul_bs32_64bit:
        .type           matrixMul_bs32_64bit,@function
        .size           matrixMul_bs32_64bit,(.L_x_16 - matrixMul_bs32_64bit)
        .other          matrixMul_bs32_64bit,@"STO_CUDA_ENTRY STV_DEFAULT"
matrixMul_bs32_64bit:
[----:B------:R-:W-:Y:S08]  /*0000*/  LDC R1, c[0x0][0x37c] ;  /* 0x0000df00ff017b82 */ /* 0x000ff00000000800 */
[----:B------:R-:W0:Y:S01]  /*0010*/  S2UR UR4, SR_CTAID.Y ;  /* 0x00000000000479c3 */ /* 0x000e220000002600 */
[----:B------:R-:W1:Y:S01]  /*0020*/  LDCU.64 UR16, c[0x0][0x398] ;  /* 0x00007300ff1077ac */ /* 0x000e620008000a00 */
[----:B------:R-:W2:Y:S01]  /*0030*/  S2R R20, SR_CTAID.X ;  /* 0x0000000000147919 */ /* 0x000ea20000002500 */
[----:B------:R-:W3:Y:S01]  /*0040*/  LDCU.64 UR12, c[0x0][0x358] ;  /* 0x00006b00ff0c77ac */ /* 0x000ee20008000a00 */
[----:B------:R-:W4:Y:S01]  /*0050*/  S2R R19, SR_TID.X ;  /* 0x0000000000137919 */ /* 0x000f220000002100 */
[----:B------:R-:W5:Y:S01]  /*0060*/  S2R R6, SR_TID.Y ;  /* 0x0000000000067919 */ /* 0x000f620000002200 */
[----:B0-----:R-:W-:-:S04]  /*0070*/  ULOP3.LUT UR9, UR4, 0xffff, URZ, 0xc0, !UPT ;  /* 0x0000ffff04097892 */ /* 0x001fc8000f8ec0ff */
[----:B-1----:R-:W-:-:S04]  /*0080*/  UIMAD.WIDE.U32 UR4, UR9, UR16, URZ ;  /* 0x00000010090472a5 */ /* 0x002fc8000f8e00ff */
[----:B------:R-:W-:Y:S02]  /*0090*/  UIMAD UR5, UR9, UR17, UR5 ;  /* 0x00000011090572a4 */ /* 0x000fe4000f8e0205 */
[----:B------:R-:W-:Y:S01]  /*00a0*/  UIMAD.WIDE.U32 UR6, UR4, 0x20, URZ ;  /* 0x00000020040678a5 */ /* 0x000fe2000f8e00ff */
[----:B--2---:R-:W-:Y:S01]  /*00b0*/  LOP3.LUT R20, R20, 0xffff, RZ, 0xc0, !PT ;  /* 0x0000ffff14147812 */ /* 0x004fe200078ec0ff */
[----:B------:R-:W-:Y:S02]  /*00c0*/  USHF.L.U32 UR5, UR5, 0x5, URZ ;  /* 0x0000000505057899 */ /* 0x000fe400080006ff */
[----:B------:R-:W-:Y:S01]  /*00d0*/  UIADD3 UR10, UP0, UPT, UR6, UR16, URZ ;  /* 0x00000010060a7290 */ /* 0x000fe2000ff1e0ff */
[----:B----4-:R-:W-:Y:S01]  /*00e0*/  LOP3.LUT R19, R19, 0xffff, RZ, 0xc0, !PT ;  /* 0x0000ffff13137812 */ /* 0x010fe200078ec0ff */
[----:B------:R-:W-:Y:S02]  /*00f0*/  UIADD3 UR11, UPT, UPT, UR7, UR5, URZ ;  /* 0x00000005070b7290 */ /* 0x000fe4000fffe0ff */
[----:B------:R-:W-:Y:S01]  /*0100*/  UIADD3 UR10, UP1, UPT, UR10, -0x1, URZ ;  /* 0xffffffff0a0a7890 */ /* 0x000fe2000ff3e0ff */
[----:B-----5:R-:W-:-:S03]  /*0110*/  LOP3.LUT R6, R6, 0xffff, RZ, 0xc0, !PT ;  /* 0x0000ffff06067812 */ /* 0x020fc600078ec0ff */
[----:B------:R-:W-:Y:S02]  /*0120*/  UIADD3.X UR14, UPT, UPT, UR11, -0x1, UR17, UP1, UP0 ;  /* 0xffffffff0b0e7890 */ /* 0x000fe40008fe0411 */
[----:B------:R-:W-:-:S04]  /*0130*/  UISETP.GE.U32.AND UP0, UPT, UR10, UR6, UPT ;  /* 0x000000060a00728c */ /* 0x000fc8000bf06070 */
[----:B------:R-:W-:-:S09]  /*0140*/  UISETP.GE.U32.AND.EX UP0, UPT, UR14, UR11, UPT, UP0 ;  /* 0x0000000b0e00728c */ /* 0x000fd2000bf06100 */
[----:B---3--:R-:W-:Y:S05]  /*0150*/  BRA.U !UP0, `(.L_x_0) ;  /* 0x0000000908107547 */ /* 0x008fea000b800000 */
[----:B------:R-:W0:Y:S01]  /*0160*/  LDCU.64 UR4, c[0x0][0x3a0] ;  /* 0x00007400ff0477ac */ /* 0x000e220008000a00 */
[----:B------:R-:W1:Y:S01]  /*0170*/  LDC.64 R8, c[0x0][0x390] ;  /* 0x0000e400ff087b82 */ /* 0x000e620000000a00 */
[----:B------:R-:W-:Y:S02]  /*0180*/  MOV R14, UR6 ;  /* 0x00000006000e7c02 */ /* 0x000fe40008000f00 */
[----:B------:R-:W-:Y:S02]  /*0190*/  MOV R13, UR11 ;  /* 0x0000000b000d7c02 */ /* 0x000fe40008000f00 */
[----:B------:R-:W-:Y:S02]  /*01a0*/  MOV R12, R14 ;  /* 0x0000000e000c7202 */ /* 0x000fe40000000f00 */
[----:B------:R-:W-:Y:S01]  /*01b0*/  MOV R15, UR7 ;  /* 0x00000007000f7c02 */ /* 0x000fe20008000f00 */
[----:B------:R-:W2:Y:S08]  /*01c0*/  LDC.64 R2, c[0x0][0x388] ;  /* 0x0000e200ff027b82 */ /* 0x000eb00000000a00 */
[----:B------:R-:W3:Y:S01]  /*01d0*/  S2UR UR8, SR_CgaCtaId ;  /* 0x00000000000879c3 */ /* 0x000ee20000008800 */
[----:B0-----:R-:W-:-:S02]  /*01e0*/  MOV R5, UR5 ;  /* 0x0000000500057c02 */ /* 0x001fc40008000f00 */
[----:B------:R-:W-:Y:S01]  /*01f0*/  MOV R4, UR4 ;  /* 0x0000000400047c02 */ /* 0x000fe20008000f00 */
[----:B------:R-:W-:Y:S02]  /*0200*/  UMOV UR4, URZ ;  /* 0x000000ff00047c82 */ /* 0x000fe40008000000 */
[C---:B------:R-:W-:Y:S02]  /*0210*/  IMAD R7, R6.reuse, R5, RZ ;  /* 0x0000000506077224 */ /* 0x040fe400078e02ff */
[----:B------:R-:W-:-:S05]  /*0220*/  IMAD.WIDE.U32 R16, R6, R4, RZ ;  /* 0x0000000406107225 */ /* 0x000fca00078e00ff */
[----:B------:R-:W-:Y:S02]  /*0230*/  IADD3 R7, PT, PT, R17, R7, RZ ;  /* 0x0000000711077210 */ /* 0x000fe40007ffe0ff */
[----:B------:R-:W-:Y:S02]  /*0240*/  MOV R10, R16 ;  /* 0x00000010000a7202 */ /* 0x000fe40000000f00 */
[----:B------:R-:W-:-:S03]  /*0250*/  MOV R11, R7 ;  /* 0x00000007000b7202 */ /* 0x000fc60000000f00 */
[----:B------:R-:W-:-:S03]  /*0260*/  IMAD.WIDE.U32 R10, R20, 0x20, R10 ;  /* 0x00000020140a7825 */ /* 0x000fc600078e000a */
[----:B------:R-:W-:-:S04]  /*0270*/  IADD3 R23, P0, PT, R19, R10, RZ ;  /* 0x0000000a13177210 */ /* 0x000fc80007f1e0ff */
[----:B------:R-:W-:Y:S01]  /*0280*/  IADD3.X R0, PT, PT, R11, UR4, RZ, P0, !PT ;  /* 0x000000040b007c10 */ /* 0x000fe200087fe4ff */
[----:B------:R-:W-:Y:S01]  /*0290*/  IMAD.WIDE.U32 R10, R6, UR16, R12 ;  /* 0x00000010060a7c25 */ /* 0x000fe2000f8e000c */
[----:B------:R-:W-:Y:S02]  /*02a0*/  UMOV UR4, 0x400 ;  /* 0x0000040000047882 */ /* 0x000fe40000000000 */
[----:B------:R-:W-:Y:S01]  /*02b0*/  UIADD3 UR5, UPT, UPT, UR4, 0x1000, URZ ;  /* 0x0000100004057890 */ /* 0x000fe2000fffe0ff */
[----:B-1----:R-:W-:Y:S01]  /*02c0*/  IMAD.WIDE.U32 R22, R23, 0x4, R8 ;  /* 0x0000000417167825 */ /* 0x002fe200078e0008 */
[----:B------:R-:W-:Y:S01]  /*02d0*/  SHF.L.U32 R9, R0, 0x2, RZ ;  /* 0x0000000200097819 */ /* 0x000fe200000006ff */
[----:B---3--:R-:W-:Y:S02]  /*02e0*/  ULEA UR4, UR8, UR4, 0x18 ;  /* 0x0000000408047291 */ /* 0x008fe4000f8ec0ff */
[----:B------:R-:W-:Y:S01]  /*02f0*/  IMAD R0, R6, UR17, R11 ;  /* 0x0000001106007c24 */ /* 0x000fe2000f8e020b */
[----:B------:R-:W-:Y:S01]  /*0300*/  IADD3 R11, P0, PT, R19, R10, RZ ;  /* 0x0000000a130b7210 */ /* 0x000fe20007f1e0ff */
[----:B------:R-:W-:Y:S01]  /*0310*/  ULEA UR5, UR8, UR5, 0x18 ;  /* 0x0000000508057291 */ /* 0x000fe2000f8ec0ff */
[----:B------:R-:W-:-:S02]  /*0320*/  IADD3 R23, PT, PT, R23, R9, RZ ;  /* 0x0000000917177210 */ /* 0x000fc40007ffe0ff */
[----:B------:R-:W-:Y:S01]  /*0330*/  IADD3.X R0, PT, PT, RZ, R0, RZ, P0, !PT ;  /* 0x00000000ff007210 */ /* 0x000fe200007fe4ff */
[----:B--2---:R-:W-:-:S04]  /*0340*/  IMAD.WIDE.U32 R2, R11, 0x4, R2 ;  /* 0x000000040b027825 */ /* 0x004fc800078e0002 */
[----:B------:R-:W-:Y:S01]  /*0350*/  HFMA2 R11, -RZ, RZ, 0, 0 ;  /* 0x00000000ff0b7431 */ /* 0x000fe200000001ff */
[----:B------:R-:W-:Y:S02]  /*0360*/  SHF.L.U32 R17, R0, 0x2, RZ ;  /* 0x0000000200117819 */ /* 0x000fe400000006ff */
[----:B------:R-:W-:Y:S02]  /*0370*/  LEA R0, R6, R19, 0x5 ;  /* 0x0000001306007211 */ /* 0x000fe400078e28ff */
[----:B------:R-:W-:Y:S02]  /*0380*/  MOV R18, R2 ;  /* 0x0000000200127202 */ /* 0x000fe40000000f00 */
[----:B------:R-:W-:Y:S02]  /*0390*/  IADD3 R17, PT, PT, R3, R17, RZ ;  /* 0x0000001103117210 */ /* 0x000fe40007ffe0ff */
[C---:B------:R-:W-:Y:S02]  /*03a0*/  LEA R2, R0.reuse, UR4, 0x2 ;  /* 0x0000000400027c11 */ /* 0x040fe4000f8e10ff */
[----:B------:R-:W-:-:S02]  /*03b0*/  LEA R3, R0, UR5, 0x2 ;  /* 0x0000000500037c11 */ /* 0x000fc4000f8e10ff */
[----:B------:R-:W-:Y:S02]  /*03c0*/  LEA R0, R19, UR5, 0x2 ;  /* 0x0000000513007c11 */ /* 0x000fe4000f8e10ff */
[----:B------:R-:W-:Y:S01]  /*03d0*/  LEA R6, R6, UR4, 0x7 ;  /* 0x0000000406067c11 */ /* 0x000fe2000f8e38ff */
[----:B------:R-:W-:-:S06]  /*03e0*/  UMOV UR4, UR11 ;  /* 0x0000000b00047c82 */ /* 0x000fcc0008000000 */
.L_x_1:
[----:B------:R-:W-:Y:S01]  /*03f0*/  MOV R9, R17 ;  /* 0x0000001100097202 */ /* 0x000fe20000000f00 */
[----:B------:R-:W2:Y:S01]  /*0400*/  LDG.E R24, desc[UR12][R22.64] ;  /* 0x0000000c16187981 */ /* 0x000ea2000c1e1900 */
[----:B------:R-:W-:-:S05]  /*0410*/  MOV R8, R18 ;  /* 0x0000001200087202 */ /* 0x000fca0000000f00 */
[----:B------:R-:W3:Y:S04]  /*0420*/  LDG.E R9, desc[UR12][R8.64] ;  /* 0x0000000c08097981 */ /* 0x000ee8000c1e1900 */
[----:B---3--:R-:W-:Y:S04]  /*0430*/  STS [R2], R9 ;  /* 0x0000000902007388 */ /* 0x008fe80000000800 */
[----:B--2---:R-:W-:Y:S01]  /*0440*/  STS [R3], R24 ;  /* 0x0000001803007388 */ /* 0x004fe20000000800 */
[----:B------:R-:W-:Y:S06]  /*0450*/  BAR.SYNC.DEFER_BLOCKING 0x0 ;  /* 0x0000000000007b1d */ /* 0x000fec0000010000 */
[----:B------:R-:W-:Y:S04]  /*0460*/  LDS R10, [R0] ;  /* 0x00000000000a7984 */ /* 0x000fe80000000800 */
[----:B------:R-:W0:Y:S04]  /*0470*/  LDS.128 R12, [R6] ;  /* 0x00000000060c7984 */ /* 0x000e280000000c00 */
[----:B------:R-:W1:Y:S04]  /*0480*/  LDS R27, [R0+0x80] ;  /* 0x00008000001b7984 */ /* 0x000e680000000800 */
[----:B------:R-:W2:Y:S04]  /*0490*/  LDS R25, [R0+0x100] ;  /* 0x0001000000197984 */ /* 0x000ea80000000800 */
[----:B------:R-:W-:Y:S01]  /*04a0*/  LDS R24, [R0+0x280] ;  /* 0x0002800000187984 */ /* 0x000fe20000000800 */
[----:B0-----:R-:W-:-:S03]  /*04b0*/  FFMA.FTZ R10, R12, R10, R11 ;  /* 0x0000000a0c0a7223 */ /* 0x001fc6000001000b */
[----:B------:R-:W0:Y:S01]  /*04c0*/  LDS R12, [R0+0x180] ;  /* 0x00018000000c7984 */ /* 0x000e220000000800 */
[----:B-1----:R-:W-:-:S03]  /*04d0*/  FFMA.FTZ R26, R27, R13, R10 ;  /* 0x0000000d1b1a7223 */ /* 0x002fc6000001000a */
[----:B------:R-:W-:Y:S04]  /*04e0*/  LDS R13, [R0+0x200] ;  /* 0x00020000000d7984 */ /* 0x000fe80000000800 */
[----:B------:R-:W1:Y:S01]  /*04f0*/  LDS.128 R8, [R6+0x10] ;  /* 0x0000100006087984 */ /* 0x000e620000000c00 */
[----:B--2---:R-:W-:-:S03]  /*0500*/  FFMA.FTZ R25, R25, R14, R26 ;  /* 0x0000000e19197223 */ /* 0x004fc6000001001a */
[----:B------:R-:W-:Y:S01]  /*0510*/  LDS R27, [R0+0xb00] ;  /* 0x000b0000001b7984 */ /* 0x000fe20000000800 */
[----:B0-----:R-:W-:-:S03]  /*0520*/  FFMA.FTZ R15, R12, R15, R25 ;  /* 0x0000000f0c0f7223 */ /* 0x001fc60000010019 */
[----:B------:R-:W0:Y:S01]  /*0530*/  LDS R25, [R0+0x300] ;  /* 0x0003000000197984 */ /* 0x000e220000000800 */
[----:B-1----:R-:W-:-:S03]  /*0540*/  FFMA.FTZ R13, R8, R13, R15 ;  /* 0x0000000d080d7223 */ /* 0x002fc6000001000f */
[----:B------:R-:W1:Y:S01]  /*0550*/  LDS R8, [R0+0x380] ;  /* 0x0003800000087984 */ /* 0x000e620000000800 */
[----:B------:R-:W-:-:S03]  /*0560*/  FFMA.FTZ R26, R24, R9, R13 ;  /* 0x00000009181a7223 */ /* 0x000fc6000001000d */
[----:B------:R-:W-:Y:S04]  /*0570*/  LDS R9, [R0+0x400] ;  /* 0x0004000000097984 */ /* 0x000fe80000000800 */
[----:B------:R-:W2:Y:S04]  /*0580*/  LDS.128 R12, [R6+0x20] ;  /* 0x00002000060c7984 */ /* 0x000ea80000000c00 */
[----:B------:R-:W3:Y:S01]  /*0590*/  LDS R24, [R0+0x480] ;  /* 0x0004800000187984 */ /* 0x000ee20000000800 */
[----:B0-----:R-:W-:-:S04]  /*05a0*/  FFMA.FTZ R25, R25, R10, R26 ;  /* 0x0000000a19197223 */ /* 0x001fc8000001001a */
[----:B-1----:R-:W-:Y:S02]  /*05b0*/  FFMA.FTZ R11, R8, R11, R25 ;  /* 0x0000000b080b7223 */ /* 0x002fe40000010019 */
[----:B------:R-:W0:Y:S02]  /*05c0*/  LDS R25, [R0+0x500] ;  /* 0x0005000000197984 */ /* 0x000e240000000800 */
[----:B--2---:R-:W-:Y:S02]  /*05d0*/  FFMA.FTZ R9, R12, R9, R11 ;  /* 0x000000090c097223 */ /* 0x004fe4000001000b */
[----:B------:R-:W1:Y:S02]  /*05e0*/  LDS R12, [R0+0x580] ;  /* 0x00058000000c7984 */ /* 0x000e640000000800 */
[----:B---3--:R-:W-:Y:S02]  /*05f0*/  FFMA.FTZ R26, R24, R13, R9 ;  /* 0x0000000d181a7223 */ /* 0x008fe40000010009 */
        /* <DEDUP_REMOVED lines=23> */
[----:B------:R-:W-:Y:S02]  /*0770*/  LDS R25, [R0+0xd00] ;  /* 0x000d000000197984 */ /* 0x000fe40000000800 */
[----:B--2---:R-:W-:Y:S02]  /*0780*/  FFMA.FTZ R13, R8, R13, R15 ;  /* 0x0000000d080d7223 */ /* 0x004fe4000001000f */
[----:B------:R-:W0:Y:S02]  /*0790*/  LDS R8, [R0+0xb80] ;  /* 0x000b800000087984 */ /* 0x000e240000000800 */
[----:B---3--:R-:W-:Y:S02]  /*07a0*/  FFMA.FTZ R26, R24, R9, R13 ;  /* 0x00000009181a7223 */ /* 0x008fe4000001000d */
[----:B------:R-:W-:Y:S04]  /*07b0*/  LDS R9, [R0+0xc00] ;  /* 0x000c000000097984 */ /* 0x000fe80000000800 */
[----:B------:R-:W1:Y:S04]  /*07c0*/  LDS.128 R12, [R6+0x60] ;  /* 0x00006000060c7984 */ /* 0x000e680000000c00 */
[----:B------:R-:W2:Y:S01]  /*07d0*/  LDS R24, [R0+0xc80] ;  /* 0x000c800000187984 */ /* 0x000ea20000000800 */
[----:B------:R-:W-:-:S04]  /*07e0*/  FFMA.FTZ R27, R27, R10, R26 ;  /* 0x0000000a1b1b7223 */ /* 0x000fc8000001001a */
[----:B0-----:R-:W-:-:S04]  /*07f0*/  FFMA.FTZ R11, R8, R11, R27 ;  /* 0x0000000b080b7223 */ /* 0x001fc8000001001b */
[----:B-1----:R-:W-:Y:S02]  /*0800*/  FFMA.FTZ R9, R12, R9, R11 ;  /* 0x000000090c097223 */ /* 0x002fe4000001000b */
[----:B------:R-:W0:Y:S02]  /*0810*/  LDS R12, [R0+0xd80] ;  /* 0x000d8000000c7984 */ /* 0x000e240000000800 */
[----:B--2---:R-:W-:Y:S02]  /*0820*/  FFMA.FTZ R26, R24, R13, R9 ;  /* 0x0000000d181a7223 */ /* 0x004fe40000010009 */
[----:B------:R-:W-:Y:S04]  /*0830*/  LDS R13, [R0+0xe00] ;  /* 0x000e0000000d7984 */ /* 0x000fe80000000800 */
[----:B------:R-:W1:Y:S01]  /*0840*/  LDS.128 R8, [R6+0x70] ;  /* 0x0000700006087984 */ /* 0x000e620000000c00 */
[----:B------:R-:W-:-:S03]  /*0850*/  FFMA.FTZ R27, R25, R14, R26 ;  /* 0x0000000e191b7223 */ /* 0x000fc6000001001a */
[----:B------:R-:W2:Y:S04]  /*0860*/  LDS R24, [R0+0xe80] ;  /* 0x000e800000187984 */ /* 0x000ea80000000800 */
[----:B------:R-:W3:Y:S04]  /*0870*/  LDS R25, [R0+0xf00] ;  /* 0x000f000000197984 */ /* 0x000ee80000000800 */
[----:B------:R-:W4:Y:S01]  /*0880*/  LDS R14, [R0+0xf80] ;  /* 0x000f8000000e7984 */ /* 0x000f220000000800 */
[----:B------:R-:W-:-:S04]  /*0890*/  UIADD3 UR6, UP0, UPT, UR6, 0x20, URZ ;  /* 0x0000002006067890 */ /* 0x000fc8000ff1e0ff */
[----:B------:R-:W-:Y:S02]  /*08a0*/  UIADD3.X UR4, UPT, UPT, URZ, UR4, URZ, UP0, !UPT ;  /* 0x00000004ff047290 */ /* 0x000fe400087fe4ff */
[----:B------:R-:W-:-:S04]  /*08b0*/  UISETP.GE.U32.AND UP0, UPT, UR10, UR6, UPT ;  /* 0x000000060a00728c */ /* 0x000fc8000bf06070 */
[----:B------:R-:W-:Y:S01]  /*08c0*/  UISETP.GE.U32.AND.EX UP0, UPT, UR14, UR4, UPT, UP0 ;  /* 0x000000040e00728c */ /* 0x000fe2000bf06100 */
[----:B0-----:R-:W-:Y:S01]  /*08d0*/  FFMA.FTZ R15, R12, R15, R27 ;  /* 0x0000000f0c0f7223 */ /* 0x001fe2000001001b */
[----:B------:R-:W-:-:S04]  /*08e0*/  IMAD.WIDE.U32 R22, R4, 0x80, R22 ;  /* 0x0000008004167825 */ /* 0x000fc800078e0016 */
[----:B-1----:R-:W-:-:S04]  /*08f0*/  FFMA.FTZ R13, R8, R13, R15 ;  /* 0x0000000d080d7223 */ /* 0x002fc8000001000f */
[----:B--2---:R-:W-:Y:S01]  /*0900*/  FFMA.FTZ R24, R24, R9, R13 ;  /* 0x0000000918187223 */ /* 0x004fe2000001000d */
[----:B------:R-:W-:Y:S01]  /*0910*/  SHF.L.U32 R9, R5, 0x7, RZ ;  /* 0x0000000705097819 */ /* 0x000fe200000006ff */
[----:B------:R-:W-:Y:S01]  /*0920*/  BAR.SYNC.DEFER_BLOCKING 0x0 ;  /* 0x0000000000007b1d */ /* 0x000fe20000010000 */
[----:B------:R-:W-:Y:S01]  /*0930*/  IADD3 R18, P0, PT, R18, 0x80, RZ ;  /* 0x0000008012127810 */ /* 0x000fe20007f1e0ff */
[----:B---3--:R-:W-:Y:S01]  /*0940*/  FFMA.FTZ R25, R25, R10, R24 ;  /* 0x0000000a19197223 */ /* 0x008fe20000010018 */
[----:B------:R-:W-:Y:S02]  /*0950*/  IADD3 R23, PT, PT, R23, R9, RZ ;  /* 0x0000000917177210 */ /* 0x000fe40007ffe0ff */
[----:B------:R-:W-:Y:S01]  /*0960*/  IADD3.X R17, PT, PT, RZ, R17, RZ, P0, !PT ;  /* 0x00000011ff117210 */ /* 0x000fe200007fe4ff */
[----:B----4-:R-:W-:Y:S01]  /*0970*/  FFMA.FTZ R11, R14, R11, R25 ;  /* 0x0000000b0e0b7223 */ /* 0x010fe20000010019 */
[----:B------:R-:W-:Y:S07]  /*0980*/  BRA.U UP0, `(.L_x_1) ;  /* 0xfffffff900987547 */ /* 0x000fee000b83ffff */
[----:B------:R-:W-:Y:S05]  /*0990*/  BRA `(.L_x_2) ;  /* 0x0000000000147947 */ /* 0x000fea0003800000 */
.L_x_0:
[----:B------:R-:W0:Y:S01]  /*09a0*/  LDC.64 R4, c[0x0][0x3a0] ;  /* 0x0000e800ff047b82 */ /* 0x000e220000000a00 */
[----:B------:R-:W-:Y:S02]  /*09b0*/  HFMA2 R11, -RZ, RZ, 0, 0 ;  /* 0x00000000ff0b7431 */ /* 0x000fe400000001ff */
[C---:B0-----:R-:W-:Y:S02]  /*09c0*/  IMAD R7, R6.reuse, R5, RZ ;  /* 0x0000000506077224 */ /* 0x041fe400078e02ff */
[----:B------:R-:W-:-:S05]  /*09d0*/  IMAD.WIDE.U32 R16, R6, R4, RZ ;  /* 0x0000000406107225 */ /* 0x000fca00078e00ff */
[----:B------:R-:W-:-:S07]  /*09e0*/  IADD3 R7, PT, PT, R17, R7, RZ ;  /* 0x0000000711077210 */ /* 0x000fce0007ffe0ff */
.L_x_2:
[----:B------:R-:W0:Y:S01]  /*09f0*/  LDC.64 R2, c[0x0][0x380] ;  /* 0x0000e000ff027b82 */ /* 0x000e220000000a00 */
[----:B------:R-:W-:Y:S02]  /*0a00*/  MOV R21, RZ ;  /* 0x000000ff00157202 */ /* 0x000fe40000000f00 */
[----:B------:R-:W-:Y:S01]  /*0a10*/  MOV R17, R7 ;  /* 0x0000000700117202 */ /* 0x000fe20000000f00 */
[----:B------:R-:W-:-:S04]  /*0a20*/  IMAD.WIDE.U32 R20, R4, UR9, R20 ;  /* 0x0000000904147c25 */ /* 0x000fc8000f8e0014 */
[----:B------:R-:W-:Y:S02]  /*0a30*/  IMAD R5, R5, UR9, R21 ;  /* 0x0000000905057c24 */ /* 0x000fe4000f8e0215 */
[----:B------:R-:W-:-:S03]  /*0a40*/  IMAD.WIDE.U32 R20, R20, 0x20, R16 ;  /* 0x0000002014147825 */ /* 0x000fc600078e0010 */
[----:B------:R-:W-:Y:S02]  /*0a50*/  SHF.L.U32 R5, R5, 0x5, RZ ;  /* 0x0000000505057819 */ /* 0x000fe400000006ff */
[----:B------:R-:W-:-:S04]  /*0a60*/  IADD3 R19, P0, PT, R19, R20, RZ ;  /* 0x0000001413137210 */ /* 0x000fc80007f1e0ff */
[----:B------:R-:W-:Y:S01]  /*0a70*/  IADD3.X R20, PT, PT, R21, R5, RZ, P0, !PT ;  /* 0x0000000515147210 */ /* 0x000fe200007fe4ff */
[----:B0-----:R-:W-:-:S03]  /*0a80*/  IMAD.WIDE.U32 R2, R19, 0x4, R2 ;  /* 0x0000000413027825 */ /* 0x001fc600078e0002 */
[----:B------:R-:W-:-:S04]  /*0a90*/  SHF.L.U32 R5, R20, 0x2, RZ ;  /* 0x0000000214057819 */ /* 0x000fc800000006ff */
[----:B------:R-:W-:-:S05]  /*0aa0*/  IADD3 R3, PT, PT, R3, R5, RZ ;  /* 0x0000000503037210 */ /* 0x000fca0007ffe0ff */
[----:B------:R-:W-:Y:S01]  /*0ab0*/  STG.E desc[UR12][R2.64], R11 ;  /* 0x0000000b02007986 */ /* 0x000fe2000c10190c */
[----:B------:R-:W-:Y:S05]  /*0ac0*/  EXIT ;  /* 0x000000000000794d */ /* 0x000fea0003800000 */
.L_x_3:
[----:B------:R-:W-:-:S00]  /*0ad0*/  BRA `(.L_x_3) ;  /* 0xfffffffc00fc7947 */ /* 0x000fc0000383ffff */
[----:B------:R-:W-:-:S00]  /*0ae0*/  NOP ;  /* 0x0000000000007918 */ /* 0x000fc00000000000 */
        /* <DEDUP_REMOVED lines=9> */
.L_x_16:


//--------------------- .text.matrixMul_bs32_32bit --------------------------
	.section	.text.matrixMul_bs32_32bit,"ax",@progbits
	.align	128
.text.matrixMul_bs32_32bit:
        .type           matrixMul_bs32_32bit,@function
        .size           matrixMul_bs32_32bit,(.L_x_17 - matrixMul_bs32_32bit)
        .other          matrixMul_bs32_32bit,@"STO_CUDA_ENTRY STV_DEFAULT"
matrixMul_bs32_32bit:
[----:B------:R-:W-:Y:S08]  /*0000*/  LDC R1, c[0x0][0x37c] ;  /* 0x0000df00ff017b82 */ /* 0x000ff00000000800 */
[----:B------:R-:W0:Y:S01]  /*0010*/  S2UR UR4, SR_CTAID.Y ;  /* 0x00000000000479c3 */ /* 0x000e220000002600 */
[----:B------:R-:W1:Y:S01]  /*0020*/  S2R R21, SR_CTAID.X ;  /* 0x0000000000157919 */ /* 0x000e620000002500 */
[----:B------:R-:W2:Y:S01]  /*0030*/  LDCU.64 UR8, c[0x0][0x358] ;  /* 0x00006b00ff0877ac */ /* 0x000ea20008000a00 */
[----:B------:R-:W3:Y:S05]  /*0040*/  S2R R20, SR_TID.X ;  /* 0x0000000000147919 */ /* 0x000eea0000002100 */
[----:B------:R-:W4:Y:S01]  /*0050*/  LDC R6, c[0x0][0x398] ;  /* 0x0000e600ff067b82 */ /* 0x000f220000000800 */
[----:B------:R-:W5:Y:S01]  /*0060*/  S2R R13, SR_TID.Y ;  /* 0x00000000000d7919 */ /* 0x000f620000002200 */
[----:B0-----:R-:W-:-:S06]  /*0070*/  ULOP3.LUT UR4, UR4, 0xffff, URZ, 0xc0, !UPT ;  /* 0x0000ffff04047892 */ /* 0x001fcc000f8ec0ff */
[----:B----4-:R-:W-:Y:S01]  /*0080*/  IMAD R0, R6, UR4, RZ ;  /* 0x0000000406007c24 */ /* 0x010fe2000f8e02ff */
[----:B-1----:R-:W-:-:S04]  /*0090*/  LOP3.LUT R21, R21, 0xffff, RZ, 0xc0, !PT ;  /* 0x0000ffff15157812 */ /* 0x002fc800078ec0ff */
[----:B------:R-:W-:Y:S02]  /*00a0*/  SHF.L.U32 R4, R0, 0x5, RZ ;  /* 0x0000000500047819 */ /* 0x000fe400000006ff */
[----:B---3--:R-:W-:Y:S02]  /*00b0*/  LOP3.LUT R20, R20, 0xffff, RZ, 0xc0, !PT ;  /* 0x0000ffff14147812 */ /* 0x008fe400078ec0ff */
[----:B------:R-:W-:Y:S02]  /*00c0*/  IADD3 R9, PT, PT, R4, -0x1, R6 ;  /* 0xffffffff04097810 */ /* 0x000fe40007ffe006 */
[----:B-----5:R-:W-:Y:S02]  /*00d0*/  LOP3.LUT R13, R13, 0xffff, RZ, 0xc0, !PT ;  /* 0x0000ffff0d0d7812 */ /* 0x020fe400078ec0ff */
[----:B------:R-:W-:-:S13]  /*00e0*/  ISETP.GE.AND P0, PT, R9, R4, PT ;  /* 0x000000040900720c */ /* 0x000fda0003f06270 */
[----:B--2---:R-:W-:Y:S05]  /*00f0*/  @!P0 BRA `(.L_x_4) ;  /* 0x0000000400cc8947 */ /* 0x004fea0003800000 */
[----:B------:R-:W0:Y:S01]  /*0100*/  LDCU UR5, c[0x0][0x39c] ;  /* 0x00007380ff0577ac */ /* 0x000e220008000800 */
[----:B------:R-:W1:Y:S01]  /*0110*/  LDC.64 R2, c[0x0][0x388] ;  /* 0x0000e200ff027b82 */ /* 0x000e620000000a00 */
[-C--:B------:R-:W-:Y:S01]  /*0120*/  IMAD R5, R13, R6.reuse, R4 ;  /* 0x000000060d057224 */ /* 0x080fe200078e0204 */
[----:B------:R-:W-:Y:S01]  /*0130*/  SGXT R4, R21, 0x18 ;  /* 0x000000181504781a */ /* 0x000fe20000000200 */
[----:B------:R-:W-:-:S03]  /*0140*/  IMAD R9, R13, R6, R9 ;  /* 0x000000060d097224 */ /* 0x000fc600078e0209 */
[C---:B------:R-:W-:Y:S02]  /*0150*/  IADD3 R5, PT, PT, R20.reuse, R5, RZ ;  /* 0x0000000514057210 */ /* 0x040fe40007ffe0ff */
[----:B------:R-:W2:Y:S01]  /*0160*/  S2UR UR7, SR_CgaCtaId ;  /* 0x00000000000779c3 */ /* 0x000ea20000008800 */
[----:B------:R-:W-:-:S07]  /*0170*/  IADD3 R16, PT, PT, R20, R9, RZ ;  /* 0x0000000914107210 */ /* 0x000fce0007ffe0ff */
[----:B------:R-:W3:Y:S01]  /*0180*/  LDC.64 R22, c[0x0][0x390] ;  /* 0x0000e400ff167b82 */ /* 0x000ee20000000a00 */
[----:B0-----:R-:W-:Y:S01]  /*0190*/  MOV R0, UR5 ;  /* 0x0000000500007c02 */ /* 0x001fe20008000f00 */
[----:B------:R-:W-:Y:S02]  /*01a0*/  UMOV UR5, 0x400 ;  /* 0x0000040000057882 */ /* 0x000fe40000000000 */
[----:B------:R-:W-:Y:S01]  /*01b0*/  UIADD3 UR6, UPT, UPT, UR5, 0x1000, URZ ;  /* 0x0000100005067890 */ /* 0x000fe2000fffe0ff */
[----:B------:R-:W-:Y:S01]  /*01c0*/  SHF.L.U32 R17, R0, 0x5, RZ ;  /* 0x0000000500117819 */ /* 0x000fe200000006ff */
[----:B------:R-:W-:Y:S02]  /*01d0*/  IMAD R7, R13, R0, RZ ;  /* 0x000000000d077224 */ /* 0x000fe400078e02ff */
[----:B-1----:R-:W-:-:S03]  /*01e0*/  IMAD.WIDE R2, R5, 0x4, R2 ;  /* 0x0000000405027825 */ /* 0x002fc600078e0202 */
[----:B------:R-:W-:Y:S02]  /*01f0*/  LEA R11, R4, R7, 0x5 ;  /* 0x00000007040b7211 */ /* 0x000fe400078e28ff */
[----:B------:R-:W-:Y:S02]  /*0200*/  LEA R4, R13, R20, 0x5 ;  /* 0x000000140d047211 */ /* 0x000fe400078e28ff */
[----:B------:R-:W-:Y:S01]  /*0210*/  IADD3 R11, PT, PT, R20, R11, RZ ;  /* 0x0000000b140b7210 */ /* 0x000fe20007ffe0ff */
[----:B--2---:R-:W-:Y:S01]  /*0220*/  ULEA UR5, UR7, UR5, 0x18 ;  /* 0x0000000507057291 */ /* 0x004fe2000f8ec0ff */
[----:B------:R-:W-:Y:S01]  /*0230*/  MOV R6, R2 ;  /* 0x0000000200067202 */ /* 0x000fe20000000f00 */
[----:B------:R-:W-:-:S04]  /*0240*/  ULEA UR6, UR7, UR6, 0x18 ;  /* 0x0000000607067291 */ /* 0x000fc8000f8ec0ff */
[----:B------:R-:W-:Y:S01]  /*0250*/  LEA R2, R4, UR5, 0x2 ;  /* 0x0000000504027c11 */ /* 0x000fe2000f8e10ff */
[----:B---3--:R-:W-:-:S04]  /*0260*/  IMAD.WIDE R22, R11, 0x4, R22 ;  /* 0x000000040b167825 */ /* 0x008fc800078e0216 */
[----:B------:R-:W-:Y:S01]  /*0270*/  HFMA2 R11, -RZ, RZ, 0, 0 ;  /* 0x00000000ff0b7431 */ /* 0x000fe200000001ff */
[----:B------:R-:W-:Y:S02]  /*0280*/  LEA R18, R13, UR5, 0x7 ;  /* 0x000000050d127c11 */ /* 0x000fe4000f8e38ff */
[----:B------:R-:W-:Y:S02]  /*0290*/  LEA R4, R4, UR6, 0x2 ;  /* 0x0000000604047c11 */ /* 0x000fe4000f8e10ff */
[----:B------:R-:W-:-:S07]  /*02a0*/  LEA R19, R20, UR6, 0x2 ;  /* 0x0000000614137c11 */ /* 0x000fce000f8e10ff */
.L_x_5:
[----:B------:R-:W-:Y:S01]  /*02b0*/  MOV R9, R3 ;  /* 0x0000000300097202 */ /* 0x000fe20000000f00 */
[----:B------:R-:W2:Y:S01]  /*02c0*/  LDG.E R27, desc[UR8][R22.64] ;  /* 0x00000008161b7981 */ /* 0x000ea2000c1e1900 */
[----:B------:R-:W-:-:S05]  /*02d0*/  MOV R8, R6 ;  /* 0x0000000600087202 */ /* 0x000fca0000000f00 */
[----:B------:R-:W3:Y:S01]  /*02e0*/  LDG.E R9, desc[UR8][R8.64] ;  /* 0x0000000808097981 */ /* 0x000ee2000c1e1900 */
[----:B------:R-:W-:Y:S05]  /*02f0*/  WARPSYNC.ALL ;  /* 0x0000000000007948 */ /* 0x000fea0003800000 */
[----:B---3--:R-:W-:Y:S04]  /*0300*/  STS [R2], R9 ;  /* 0x0000000902007388 */ /* 0x008fe80000000800 */
[----:B--2---:R-:W-:Y:S01]  /*0310*/  STS [R4], R27 ;  /* 0x0000001b04007388 */ /* 0x004fe20000000800 */
[----:B------:R-:W-:Y:S06]  /*0320*/  BAR.SYNC.DEFER_BLOCKING 0x0 ;  /* 0x0000000000007b1d */ /* 0x000fec0000010000 */
[----:B------:R-:W-:Y:S04]  /*0330*/  LDS R10, [R19] ;  /* 0x00000000130a7984 */ /* 0x000fe80000000800 */
[----:B------:R-:W0:Y:S04]  /*0340*/  LDS.128 R12, [R18] ;  /* 0x00000000120c7984 */ /* 0x000e280000000c00 */
[----:B------:R-:W1:Y:S04]  /*0350*/  LDS R29, [R19+0x80] ;  /* 0x00008000131d7984 */ /* 0x000e680000000800 */
[----:B------:R-:W2:Y:S04]  /*0360*/  LDS R25, [R19+0x100] ;  /* 0x0001000013197984 */ /* 0x000ea80000000800 */
[----:B------:R-:W-:Y:S04]  /*0370*/  LDS R28, [R19+0x200] ;  /* 0x00020000131c7984 */ /* 0x000fe80000000800 */
[----:B------:R-:W-:Y:S04]  /*0380*/  LDS R24, [R19+0x280] ;  /* 0x0002800013187984 */ /* 0x000fe80000000800 */
[----:B------:R-:W-:Y:S01]  /*0390*/  LDS R27, [R19+0x400] ;  /* 0x00040000131b7984 */ /* 0x000fe20000000800 */
[----:B0-----:R-:W-:-:S03]  /*03a0*/  FFMA.FTZ R10, R12, R10, R11 ;  /* 0x0000000a0c0a7223 */ /* 0x001fc6000001000b */
[----:B------:R-:W0:Y:S01]  /*03b0*/  LDS R12, [R19+0x180] ;  /* 0x00018000130c7984 */ /* 0x000e220000000800 */
[----:B-1----:R-:W-:-:S03]  /*03c0*/  FFMA.FTZ R26, R29, R13, R10 ;  /* 0x0000000d1d1a7223 */ /* 0x002fc6000001000a */
[----:B------:R-:W1:Y:S01]  /*03d0*/  LDS.128 R8, [R18+0x10] ;  /* 0x0000100012087984 */ /* 0x000e620000000c00 */
[----:B--2---:R-:W-:-:S03]  /*03e0*/  FFMA.FTZ R13, R25, R14, R26 ;  /* 0x0000000e190d7223 */ /* 0x004fc6000001001a */
[----:B------:R-:W2:Y:S01]  /*03f0*/  LDS R25, [R19+0x300] ;  /* 0x0003000013197984 */ /* 0x000ea20000000800 */
[----:B0-----:R-:W-:-:S04]  /*0400*/  FFMA.FTZ R13, R12, R15, R13 ;  /* 0x0000000f0c0d7223 */ /* 0x001fc8000001000d */
[----:B-1----:R-:W-:Y:S02]  /*0410*/  FFMA.FTZ R13, R8, R28, R13 ;  /* 0x0000001c080d7223 */ /* 0x002fe4000001000d */
[----:B------:R-:W0:Y:S02]  /*0420*/  LDS R8, [R19+0x380] ;  /* 0x0003800013087984 */ /* 0x000e240000000800 */
[----:B------:R-:W-:Y:S02]  /*0430*/  FFMA.FTZ R26, R24, R9, R13 ;  /* 0x00000009181a7223 */ /* 0x000fe4000001000d */
[----:B------:R-:W1:Y:S04]  /*0440*/  LDS.128 R12, [R18+0x20] ;  /* 0x00002000120c7984 */ /* 0x000e680000000c00 */
[----:B------:R-:W3:Y:S01]  /*0450*/  LDS R24, [R19+0x480] ;  /* 0x0004800013187984 */ /* 0x000ee20000000800 */
[----:B--2---:R-:W-:-:S03]  /*0460*/  FFMA.FTZ R9, R25, R10, R26 ;  /* 0x0000000a19097223 */ /* 0x004fc6000001001a */
[----:B------:R-:W2:Y:S01]  /*0470*/  LDS R25, [R19+0x500] ;  /* 0x0005000013197984 */ /* 0x000ea20000000800 */
[----:B0-----:R-:W-:-:S04]  /*0480*/  FFMA.FTZ R9, R8, R11, R9 ;  /* 0x0000000b08097223 */ /* 0x001fc80000010009 */
[----:B-1----:R-:W-:Y:S02]  /*0490*/  FFMA.FTZ R9, R12, R27, R9 ;  /* 0x0000001b0c097223 */ /* 0x002fe40000010009 */
[----:B------:R-:W0:Y:S02]  /*04a0*/  LDS R12, [R19+0x580] ;  /* 0x00058000130c7984 */ /* 0x000e240000000800 */
[----:B---3--:R-:W-:Y:S02]  /*04b0*/  FFMA.FTZ R26, R24, R13, R9 ;  /* 0x0000000d181a7223 */ /* 0x008fe40000010009 */
[----:B------:R-:W-:Y:S04]  /*04c0*/  LDS R27, [R19+0x600] ;  /* 0x00060000131b7984 */ /* 0x000fe80000000800 */
        /* <DEDUP_REMOVED lines=36> */
[----:B------:R-:W1:Y:S01]  /*0710*/  LDS.128 R8, [R18+0x70] ;  /* 0x0000700012087984 */ /* 0x000e620000000c00 */
[----:B--2---:R-:W-:-:S03]  /*0720*/  FFMA.FTZ R25, R25, R14, R24 ;  /* 0x0000000e19197223 */ /* 0x004fc60000010018 */
[----:B------:R-:W2:Y:S04]  /*0730*/  LDS R27, [R19+0xe80] ;  /* 0x000e8000131b7984 */ /* 0x000ea80000000800 */
[----:B------:R-:W3:Y:S04]  /*0740*/  LDS R24, [R19+0xf00] ;  /* 0x000f000013187984 */ /* 0x000ee80000000800 */
[----:B------:R-:W4:Y:S01]  /*0750*/  LDS R14, [R19+0xf80] ;  /* 0x000f8000130e7984 */ /* 0x000f220000000800 */
[----:B------:R-:W-:Y:S01]  /*0760*/  IADD3 R5, PT, PT, R5, 0x20, RZ ;  /* 0x0000002005057810 */ /* 0x000fe20007ffe0ff */
[----:B------:R-:W-:Y:S03]  /*0770*/  BAR.SYNC.DEFER_BLOCKING 0x0 ;  /* 0x0000000000007b1d */ /* 0x000fe60000010000 */
[----:B------:R-:W-:-:S02]  /*0780*/  ISETP.GT.AND P0, PT, R5, R16, PT ;  /* 0x000000100500720c */ /* 0x000fc40003f04270 */
[----:B------:R-:W-:Y:S01]  /*0790*/  IADD3 R6, P1, PT, R6, 0x80, RZ ;  /* 0x0000008006067810 */ /* 0x000fe20007f3e0ff */
[----:B0-----:R-:W-:-:S04]  /*07a0*/  FFMA.FTZ R15, R12, R15, R25 ;  /* 0x0000000f0c0f7223 */ /* 0x001fc80000010019 */
[----:B-1----:R-:W-:-:S04]  /*07b0*/  FFMA.FTZ R8, R8, R13, R15 ;  /* 0x0000000d08087223 */ /* 0x002fc8000001000f */
[----:B--2---:R-:W-:-:S04]  /*07c0*/  FFMA.FTZ R9, R27, R9, R8 ;  /* 0x000000091b097223 */ /* 0x004fc80000010008 */
[----:B---3--:R-:W-:Y:S01]  /*07d0*/  FFMA.FTZ R9, R24, R10, R9 ;  /* 0x0000000a18097223 */ /* 0x008fe20000010009 */
[----:B------:R-:W-:Y:S01]  /*07e0*/  IMAD.WIDE R22, R17, 0x4, R22 ;  /* 0x0000000411167825 */ /* 0x000fe200078e0216 */
[----:B------:R-:W-:-:S03]  /*07f0*/  IADD3.X R3, PT, PT, RZ, R3, RZ, P1, !PT ;  /* 0x00000003ff037210 */ /* 0x000fc60000ffe4ff */
[----:B----4-:R-:W-:Y:S01]  /*0800*/  FFMA.FTZ R11, R14, R11, R9 ;  /* 0x0000000b0e0b7223 */ /* 0x010fe20000010009 */
[----:B------:R-:W-:Y:S06]  /*0810*/  @!P0 BRA `(.L_x_5) ;  /* 0xfffffff800a48947 */ /* 0x000fec000383ffff */
[----:B------:R-:W-:Y:S05]  /*0820*/  BRA `(.L_x_6) ;  /* 0x00000000000c7947 */ /* 0x000fea0003800000 */
.L_x_4:
[----:B------:R-:W0:Y:S01]  /*0830*/  LDC R0, c[0x0][0x39c] ;  /* 0x0000e700ff007b82 */ /* 0x000e220000000800 */
[----:B------:R-:W-:Y:S01]  /*0840*/  MOV R11, RZ ;  /* 0x000000ff000b7202 */ /* 0x000fe20000000f00 */
[----:B0-----:R-:W-:-:S07]  /*0850*/  IMAD R7, R13, R0, RZ ;  /* 0x000000000d077224 */ /* 0x001fce00078e02ff */
.L_x_6:
[----:B------:R-:W0:Y:S01]  /*0860*/  LDC.64 R2, c[0x0][0x380] ;  /* 0x0000e000ff027b82 */ /* 0x000e220000000a00 */
[----:B------:R-:W-:-:S05]  /*0870*/  IMAD R0, R0, UR4, R21 ;  /* 0x0000000400007c24 */ /* 0x000fca000f8e0215 */
[----:B------:R-:W-:-:S04]  /*0880*/  LEA R7, R0, R7, 0x5 ;  /* 0x0000000700077211 */ /* 0x000fc800078e28ff */
[----:B------:R-:W-:-:S05]  /*0890*/  IADD3 R7, PT, PT, R20, R7, RZ ;  /* 0x0000000714077210 */ /* 0x000fca0007ffe0ff */
[----:B0-----:R-:W-:-:S05]  /*08a0*/  IMAD.WIDE R2, R7, 0x4, R2 ;  /* 0x0000000407027825 */ /* 0x001fca00078e0202 */
[----:B------:R-:W-:Y:S01]  /*08b0*/  STG.E desc[UR8][R2.64], R11 ;  /* 0x0000000b02007986 */ /* 0x000fe2000c101908 */
[----:B------:R-:W-:Y:S05]  /*08c0*/  EXIT ;  /* 0x000000000000794d */ /* 0x000fea0003800000 */
.L_x_7:
        /* <DEDUP_REMOVED lines=11> */
.L_x_17:


//--------------------- .text.matrixMul_bs16_64bit --------------------------
	.section	.text.matrixMul_bs16_64bit,"ax",@progbits
	.align	128
.text.matrixMul_bs16_64bit:
        .type           matrixMul_bs16_64bit,@function
        .size           matrixMul_bs16_64bit,(.L_x_18 - matrixMul_bs16_64bit)
        .other          matrixMul_bs16_64bit,@"STO_CUDA_ENTRY STV_DEFAULT"
matrixMul_bs16_64bit:
        /* <DEDUP_REMOVED lines=24> */
[----:B------:R-:W-:Y:S01]  /*0180*/  MOV R18, UR6 ;  /* 0x0000000600127c02 */ /* 0x000fe20008000f00 */
[----:B------:R-:W-:Y:S01]  /*0190*/  IMAD.U32 R19, RZ, RZ, UR7 ;  /* 0x00000007ff137e24 */ /* 0x000fe2000f8e00ff */
[----:B------:R-:W-:Y:S02]  /*01a0*/  MOV R15, UR11 ;  /* 0x0000000b000f7c02 */ /* 0x000fe40008000f00 */
[----:B------:R-:W-:Y:S02]  /*01b0*/  MOV R14, R18 ;  /* 0x00000012000e7202 */ /* 0x000fe40000000f00 */
[----:B------:R-:W-:Y:S01]  /*01c0*/  LEA R21, R9, R0, 0x4 ;  /* 0x0000000009157211 */ /* 0x000fe200078e20ff */
[----:B------:R-:W2:Y:S01]  /*01d0*/  S2UR UR8, SR_CgaCtaId ;  /* 0x00000000000879c3 */ /* 0x000ea20000008800 */
[----:B0-----:R-:W-:-:S02]  /*01e0*/  MOV R7, UR5 ;  /* 0x0000000500077c02 */ /* 0x001fc40008000f00 */
[----:B------:R-:W-:Y:S01]  /*01f0*/  MOV R6, UR4 ;  /* 0x0000000400067c02 */ /* 0x000fe20008000f00 */
[----:B------:R-:W-:Y:S02]  /*0200*/  UMOV UR4, URZ ;  /* 0x000000ff00047c82 */ /* 0x000fe40008000000 */
[C---:B------:R-:W-:Y:S02]  /*0210*/  IMAD R5, R9.reuse, R7, RZ ;  /* 0x0000000709057224 */ /* 0x040fe400078e02ff */
[----:B------:R-:W-:-:S05]  /*0220*/  IMAD.WIDE.U32 R2, R9, R6, RZ ;  /* 0x0000000609027225 */ /* 0x000fca00078e00ff */
[----:B------:R-:W-:Y:S02]  /*0230*/  IADD3 R3, PT, PT, R3, R5, RZ ;  /* 0x0000000503037210 */ /* 0x000fe40007ffe0ff */
[----:B------:R-:W0:Y:S01]  /*0240*/  LDC.64 R4, c[0x0][0x388] ;  /* 0x0000e200ff047b82 */ /* 0x000e220000000a00 */
        /* <DEDUP_REMOVED lines=8> */
[----:B--2---:R-:W-:Y:S02]  /*02d0*/  ULEA UR4, UR8, UR4, 0x18 ;  /* 0x0000000408047291 */ /* 0x004fe4000f8ec0ff */
[----:B------:R-:W-:Y:S01]  /*02e0*/  IMAD R8, R9, UR17, R13 ;  /* 0x0000001109087c24 */ /* 0x000fe2000f8e020d */
[----:B------:R-:W-:Y:S01]  /*02f0*/  IADD3 R13, P0, PT, R0, R12, RZ ;  /* 0x0000000c000d7210 */ /* 0x000fe20007f1e0ff */
[----:B------:R-:W-:Y:S01]  /*0300*/  ULEA UR5, UR8, UR5, 0x18 ;  /* 0x0000000508057291 */ /* 0x000fe2000f8ec0ff */
[----:B------:R-:W-:Y:S01]  /*0310*/  IADD3 R23, PT, PT, R23, R11, RZ ;  /* 0x0000000b17177210 */ /* 0x000fe20007ffe0ff */
[----:B------:R-:W-:Y:S01]  /*0320*/  HFMA2 R11, -RZ, RZ, 0, 0 ;  /* 0x00000000ff0b7431 */ /* 0x000fe200000001ff */
[----:B------:R-:W-:Y:S01]  /*0330*/  IADD3.X R8, PT, PT, RZ, R8, RZ, P0, !PT ;  /* 0x00000008ff087210 */ /* 0x000fe200007fe4ff */
[----:B0-----:R-:W-:Y:S01]  /*0340*/  IMAD.WIDE.U32 R4, R13, 0x4, R4 ;  /* 0x000000040d047825 */ /* 0x001fe200078e0004 */
[----:B------:R-:W-:-:S02]  /*0350*/  LEA R20, R21, UR4, 0x2 ;  /* 0x0000000415147c11 */ /* 0x000fc4000f8e10ff */
[----:B------:R-:W-:Y:S01]  /*0360*/  LEA R21, R21, UR5, 0x2 ;  /* 0x0000000515157c11 */ /* 0x000fe2000f8e10ff */
[----:B------:R-:W-:Y:S01]  /*0370*/  IMAD.SHL.U32 R19, R8, 0x4, RZ ;  /* 0x0000000408137824 */ /* 0x000fe200078e00ff */
[----:B------:R-:W-:Y:S01]  /*0380*/  LEA R18, R9, UR4, 0x6 ;  /* 0x0000000409127c11 */ /* 0x000fe2000f8e30ff */
[----:B------:R-:W-:-:S03]  /*0390*/  UMOV UR4, UR11 ;  /* 0x0000000b00047c82 */ /* 0x000fc60008000000 */
[----:B------:R-:W-:Y:S02]  /*03a0*/  IADD3 R19, PT, PT, R5, R19, RZ ;  /* 0x0000001305137210 */ /* 0x000fe40007ffe0ff */
[----:B------:R-:W-:-:S07]  /*03b0*/  LEA R5, R0, UR5, 0x2 ;  /* 0x0000000500057c11 */ /* 0x000fce000f8e10ff */
.L_x_9:
[----:B------:R-:W-:Y:S01]  /*03c0*/  IMAD.MOV.U32 R9, RZ, RZ, R19 ;  /* 0x000000ffff097224 */ /* 0x000fe200078e0013 */
[----:B------:R-:W-:Y:S01]  /*03d0*/  MOV R8, R4 ;  /* 0x0000000400087202 */ /* 0x000fe20000000f00 */
[----:B------:R0:W2:Y:S04]  /*03e0*/  LDG.E R24, desc[UR12][R22.64] ;  /* 0x0000000c16187981 */ /* 0x0000a8000c1e1900 */
[----:B------:R-:W3:Y:S01]  /*03f0*/  LDG.E R9, desc[UR12][R8.64] ;  /* 0x0000000c08097981 */ /* 0x000ee2000c1e1900 */
[----:B------:R-:W-:-:S04]  /*0400*/  UIADD3 UR6, UP0, UPT, UR6, 0x10, URZ ;  /* 0x0000001006067890 */ /* 0x000fc8000ff1e0ff */
[----:B------:R-:W-:Y:S02]  /*0410*/  UIADD3.X UR4, UPT, UPT, URZ, UR4, URZ, UP0, !UPT ;  /* 0x00000004ff047290 */ /* 0x000fe400087fe4ff */
[----:B------:R-:W-:-:S04]  /*0420*/  UISETP.GE.U32.AND UP0, UPT, UR10, UR6, UPT ;  /* 0x000000060a00728c */ /* 0x000fc8000bf06070 */
[----:B------:R-:W-:Y:S01]  /*0430*/  UISETP.GE.U32.AND.EX UP0, UPT, UR14, UR4, UPT, UP0 ;  /* 0x000000040e00728c */ /* 0x000fe2000bf06100 */
[----:B0-----:R-:W-:Y:S01]  /*0440*/  IMAD.WIDE.U32 R22, R6, 0x40, R22 ;  /* 0x0000004006167825 */ /* 0x001fe200078e0016 */
[----:B------:R-:W-:-:S04]  /*0450*/  IADD3 R4, P0, PT, R4, 0x40, RZ ;  /* 0x0000004004047810 */ /* 0x000fc80007f1e0ff */
[----:B------:R-:W-:Y:S01]  /*0460*/  IADD3.X R19, PT, PT, RZ, R19, RZ, P0, !PT ;  /* 0x00000013ff137210 */ /* 0x000fe200007fe4ff */
        /* <DEDUP_REMOVED lines=14> */
[----:B------:R-:W2:Y:S01]  /*0550*/  LDS R27, [R5+0x180] ;  /* 0x00018000051b7984 */ /* 0x000ea20000000800 */
[----:B0-----:R-:W-:-:S03]  /*0560*/  FFMA.FTZ R15, R12, R15, R25 ;  /* 0x0000000f0c0f7223 */ /* 0x001fc60000010019 */
[----:B------:R-:W-:Y:S01]  /*0570*/  LDS R25, [R5+0x280] ;  /* 0x0002800005197984 */ /* 0x000fe20000000800 */
[----:B-1----:R-:W-:-:S03]  /*0580*/  FFMA.FTZ R13, R8, R13, R15 ;  /* 0x0000000d080d7223 */ /* 0x002fc6000001000f */
[----:B------:R-:W0:Y:S01]  /*0590*/  LDS R8, [R5+0x1c0] ;  /* 0x0001c00005087984 */ /* 0x000e220000000800 */
[----:B------:R-:W-:-:S03]  /*05a0*/  FFMA.FTZ R26, R24, R9, R13 ;  /* 0x00000009181a7223 */ /* 0x000fc6000001000d */
[----:B------:R-:W-:Y:S04]  /*05b0*/  LDS R9, [R5+0x200] ;  /* 0x0002000005097984 */ /* 0x000fe80000000800 */
[----:B------:R-:W1:Y:S04]  /*05c0*/  LDS.128 R12, [R18+0x20] ;  /* 0x00002000120c7984 */ /* 0x000e680000000c00 */
[----:B------:R-:W3:Y:S01]  /*05d0*/  LDS R24, [R5+0x240] ;  /* 0x0002400005187984 */ /* 0x000ee20000000800 */
[----:B--2---:R-:W-:-:S04]  /*05e0*/  FFMA.FTZ R27, R27, R10, R26 ;  /* 0x0000000a1b1b7223 */ /* 0x004fc8000001001a */
[----:B0-----:R-:W-:-:S04]  /*05f0*/  FFMA.FTZ R11, R8, R11, R27 ;  /* 0x0000000b080b7223 */ /* 0x001fc8000001001b */
[----:B-1----:R-:W-:Y:S02]  /*0600*/  FFMA.FTZ R9, R12, R9, R11 ;  /* 0x000000090c097223 */ /* 0x002fe4000001000b */
[----:B------:R-:W0:Y:S02]  /*0610*/  LDS R12, [R5+0x2c0] ;  /* 0x0002c000050c7984 */ /* 0x000e240000000800 */
[----:B---3--:R-:W-:Y:S02]  /*0620*/  FFMA.FTZ R26, R24, R13, R9 ;  /* 0x0000000d181a7223 */ /* 0x008fe40000010009 */
[----:B------:R-:W-:Y:S04]  /*0630*/  LDS R13, [R5+0x300] ;  /* 0x00030000050d7984 */ /* 0x000fe80000000800 */
[----:B------:R-:W1:Y:S01]  /*0640*/  LDS.128 R8, [R18+0x30] ;  /* 0x0000300012087984 */ /* 0x000e620000000c00 */
[----:B------:R-:W-:-:S03]  /*0650*/  FFMA.FTZ R27, R25, R14, R26 ;  /* 0x0000000e191b7223 */ /* 0x000fc6000001001a */
[----:B------:R-:W2:Y:S04]  /*0660*/  LDS R24, [R5+0x340] ;  /* 0x0003400005187984 */ /* 0x000ea80000000800 */
[----:B------:R-:W3:Y:S04]  /*0670*/  LDS R25, [R5+0x380] ;  /* 0x0003800005197984 */ /* 0x000ee80000000800 */
[----:B------:R-:W4:Y:S01]  /*0680*/  LDS R14, [R5+0x3c0] ;  /* 0x0003c000050e7984 */ /* 0x000f220000000800 */
[----:B0-----:R-:W-:-:S04]  /*0690*/  FFMA.FTZ R15, R12, R15, R27 ;  /* 0x0000000f0c0f7223 */ /* 0x001fc8000001001b */
[----:B-1----:R-:W-:-:S04]  /*06a0*/  FFMA.FTZ R13, R8, R13, R15 ;  /* 0x0000000d080d7223 */ /* 0x002fc8000001000f */
[----:B--2---:R-:W-:Y:S01]  /*06b0*/  FFMA.FTZ R24, R24, R9, R13 ;  /* 0x0000000918187223 */ /* 0x004fe2000001000d */
[----:B------:R-:W-:-:S03]  /*06c0*/  SHF.L.U32 R9, R7, 0x6, RZ ;  /* 0x0000000607097819 */ /* 0x000fc600000006ff */
[----:B---3--:R-:W-:Y:S01]  /*06d0*/  FFMA.FTZ R25, R25, R10, R24 ;  /* 0x0000000a19197223 */ /* 0x008fe20000010018 */
[----:B------:R-:W-:-:S03]  /*06e0*/  IADD3 R23, PT, PT, R23, R9, RZ ;  /* 0x0000000917177210 */ /* 0x000fc60007ffe0ff */
[----:B----4-:R-:W-:Y:S01]  /*06f0*/  FFMA.FTZ R11, R14, R11, R25 ;  /* 0x0000000b0e0b7223 */ /* 0x010fe20000010019 */
[----:B------:R-:W-:Y:S06]  /*0700*/  BAR.SYNC.DEFER_BLOCKING 0x0 ;  /* 0x0000000000007b1d */ /* 0x000fec0000010000 */
[----:B------:R-:W-:Y:S05]  /*0710*/  BRA.U UP0, `(.L_x_9) ;  /* 0xfffffffd00287547 */ /* 0x000fea000b83ffff */
[----:B------:R-:W-:Y:S05]  /*0720*/  BRA `(.L_x_10) ;  /* 0x0000000000147947 */ /* 0x000fea0003800000 */
.L_x_8:
[----:B------:R-:W0:Y:S01]  /*0730*/  LDC.64 R6, c[0x0][0x3a0] ;  /* 0x0000e800ff067b82 */ /* 0x000e220000000a00 */
[----:B------:R-:W-:Y:S02]  /*0740*/  HFMA2 R11, -RZ, RZ, 0, 0 ;  /* 0x00000000ff0b7431 */ /* 0x000fe400000001ff */
[C---:B0-----:R-:W-:Y:S02]  /*0750*/  IMAD R5, R9.reuse, R7, RZ ;  /* 0x0000000709057224 */ /* 0x041fe400078e02ff */
[----:B------:R-:W-:-:S04]  /*0760*/  IMAD.WIDE.U32 R2, R9, R6, RZ ;  /* 0x0000000609027225 */ /* 0x000fc800078e00ff */
[----:B------:R-:W-:-:S07]  /*0770*/  IMAD.IADD R3, R3, 0x1, R5 ;  /* 0x0000000103037824 */ /* 0x000fce00078e0205 */
.L_x_10:
[----:B------:R-:W0:Y:S01]  /*0780*/  LDC.64 R4, c[0x0][0x380] ;  /* 0x0000e000ff047b82 */ /* 0x000e220000000a00 */
[----:B------:R-:W-:-:S03]  /*0790*/  MOV R17, RZ ;  /* 0x000000ff00117202 */ /* 0x000fc60000000f00 */
        /* <DEDUP_REMOVED lines=11> */
.L_x_11:
        /* <DEDUP_REMOVED lines=11> */
.L_x_18:


//--------------------- .text.matrixMul_bs16_32bit --------------------------
	.section	.text.matrixMul_bs16_32bit,"ax",@progbits
	.align	128
.text.matrixMul_bs16_32bit:
        .type           matrixMul_bs16_32bit,@function
        .size           matrixMul_bs16_32bit,(.L_x_19 - matrixMul_bs16_32bit)
        .other          matrixMul_bs16_32bit,@"STO_CUDA_ENTRY STV_DEFAULT"
matrixMul_bs16_32bit:
        /* <DEDUP_REMOVED lines=17> */
[----:B------:R-:W1:Y:S01]  /*0110*/  S2UR UR7, SR_CgaCtaId ;  /* 0x00000000000779c3 */ /* 0x000e620000008800 */
[-C--:B------:R-:W-:Y:S01]  /*0120*/  IMAD R9, R8, R13.reuse, R0 ;  /* 0x0000000d08097224 */ /* 0x080fe200078e0200 */
[----:B------:R-:W-:Y:S01]  /*0130*/  SGXT R11, R16, 0x18 ;  /* 0x00000018100b781a */ /* 0x000fe20000000200 */
[C---:B------:R-:W-:Y:S01]  /*0140*/  IMAD R7, R8.reuse, R13, R7 ;  /* 0x0000000d08077224 */ /* 0x040fe200078e0207 */
[----:B------:R-:W-:Y:S02]  /*0150*/  LEA R20, R8, R6, 0x4 ;  /* 0x0000000608147211 */ /* 0x000fe400078e20ff */
[C---:B------:R-:W-:Y:S02]  /*0160*/  IADD3 R0, PT, PT, R6.reuse, R9, RZ ;  /* 0x0000000906007210 */ /* 0x040fe40007ffe0ff */
[----:B------:R-:W2:Y:S01]  /*0170*/  LDC.64 R2, c[0x0][0x388] ;  /* 0x0000e200ff027b82 */ /* 0x000ea20000000a00 */
[----:B------:R-:W-:-:S07]  /*0180*/  IADD3 R7, PT, PT, R6, R7, RZ ;  /* 0x0000000706077210 */ /* 0x000fce0007ffe0ff */
[----:B------:R-:W3:Y:S01]  /*0190*/  LDC.64 R22, c[0x0][0x390] ;  /* 0x0000e400ff167b82 */ /* 0x000ee20000000a00 */
[----:B0-----:R-:W-:Y:S01]  /*01a0*/  MOV R5, UR5 ;  /* 0x0000000500057c02 */ /* 0x001fe20008000f00 */
[----:B------:R-:W-:Y:S02]  /*01b0*/  UMOV UR5, 0x400 ;  /* 0x0000040000057882 */ /* 0x000fe40000000000 */
[----:B------:R-:W-:Y:S01]  /*01c0*/  UIADD3 UR6, UPT, UPT, UR5, 0x400, URZ ;  /* 0x0000040005067890 */ /* 0x000fe2000fffe0ff */
[----:B------:R-:W-:Y:S01]  /*01d0*/  SHF.L.U32 R19, R5, 0x4, RZ ;  /* 0x0000000405137819 */ /* 0x000fe200000006ff */
[----:B------:R-:W-:Y:S01]  /*01e0*/  IMAD R4, R8, R5, RZ ;  /* 0x0000000508047224 */ /* 0x000fe200078e02ff */
[----:B-1----:R-:W-:Y:S02]  /*01f0*/  ULEA UR5, UR7, UR5, 0x18 ;  /* 0x0000000507057291 */ /* 0x002fe4000f8ec0ff */
[----:B------:R-:W-:Y:S02]  /*0200*/  ULEA UR6, UR7, UR6, 0x18 ;  /* 0x0000000607067291 */ /* 0x000fe4000f8ec0ff */
[----:B------:R-:W-:Y:S01]  /*0210*/  LEA R9, R11, R4, 0x4 ;  /* 0x000000040b097211 */ /* 0x000fe200078e20ff */
[----:B------:R-:W-:Y:S01]  /*0220*/  HFMA2 R11, -RZ, RZ, 0, 0 ;  /* 0x00000000ff0b7431 */ /* 0x000fe200000001ff */
[----:B------:R-:W-:-:S02]  /*0230*/  LEA R18, R20, UR5, 0x2 ;  /* 0x0000000514127c11 */ /* 0x000fc4000f8e10ff */
[----:B------:R-:W-:Y:S01]  /*0240*/  IADD3 R9, PT, PT, R6, R9, RZ ;  /* 0x0000000906097210 */ /* 0x000fe20007ffe0ff */
[----:B--2---:R-:W-:Y:S01]  /*0250*/  IMAD.WIDE R2, R0, 0x4, R2 ;  /* 0x0000000400027825 */ /* 0x004fe200078e0202 */
[----:B------:R-:W-:Y:S02]  /*0260*/  LEA R17, R8, UR5, 0x6 ;  /* 0x0000000508117c11 */ /* 0x000fe4000f8e30ff */
[----:B------:R-:W-:Y:S02]  /*0270*/  LEA R20, R20, UR6, 0x2 ;  /* 0x0000000614147c11 */ /* 0x000fe4000f8e10ff */
[----:B------:R-:W-:Y:S01]  /*0280*/  LEA R21, R6, UR6, 0x2 ;  /* 0x0000000606157c11 */ /* 0x000fe2000f8e10ff */
[----:B---3--:R-:W-:-:S07]  /*0290*/  IMAD.WIDE R22, R9, 0x4, R22 ;  /* 0x0000000409167825 */ /* 0x008fce00078e0216 */
.L_x_13:
[----:B------:R0:W2:Y:S04]  /*02a0*/  LDG.E R9, desc[UR8][R2.64] ;  /* 0x0000000802097981 */ /* 0x0000a8000c1e1900 */
[----:B------:R1:W3:Y:S01]  /*02b0*/  LDG.E R27, desc[UR8][R22.64] ;  /* 0x00000008161b7981 */ /* 0x0002e2000c1e1900 */
[----:B------:R-:W-:Y:S05]  /*02c0*/  WARPSYNC.ALL ;  /* 0x0000000000007948 */ /* 0x000fea0003800000 */
[----:B------:R-:W-:-:S02]  /*02d0*/  IADD3 R0, PT, PT, R0, 0x10, RZ ;  /* 0x0000001000007810 */ /* 0x000fc40007ffe0ff */
[----:B0-----:R-:W-:Y:S02]  /*02e0*/  IADD3 R2, P1, PT, R2, 0x40, RZ ;  /* 0x0000004002027810 */ /* 0x001fe40007f3e0ff */
[----:B------:R-:W-:Y:S01]  /*02f0*/  ISETP.GT.AND P0, PT, R0, R7, PT ;  /* 0x000000070000720c */ /* 0x000fe20003f04270 */
[----:B-1----:R-:W-:Y:S01]  /*0300*/  IMAD.WIDE R22, R19, 0x4, R22 ;  /* 0x0000000413167825 */ /* 0x002fe200078e0216 */
[----:B------:R-:W-:Y:S01]  /*0310*/  IADD3.X R3, PT, PT, RZ, R3, RZ, P1, !PT ;  /* 0x00000003ff037210 */ /* 0x000fe20000ffe4ff */
[----:B--2---:R-:W-:Y:S04]  /*0320*/  STS [R18], R9 ;  /* 0x0000000912007388 */ /* 0x004fe80000000800 */
[----:B---3--:R-:W-:Y:S01]  /*0330*/  STS [R20], R27 ;  /* 0x0000001b14007388 */ /* 0x008fe20000000800 */
        /* <DEDUP_REMOVED lines=18> */
[----:B------:R-:W1:Y:S02]  /*0460*/  LDS.128 R12, [R17+0x20] ;  /* 0x00002000110c7984 */ /* 0x000e640000000c00 */
[----:B--2---:R-:W-:Y:S02]  /*0470*/  FFMA.FTZ R9, R25, R10, R26 ;  /* 0x0000000a19097223 */ /* 0x004fe4000001001a */
[----:B------:R-:W2:Y:S04]  /*0480*/  LDS R24, [R21+0x240] ;  /* 0x0002400015187984 */ /* 0x000ea80000000800 */
[----:B------:R-:W3:Y:S01]  /*0490*/  LDS R25, [R21+0x280] ;  /* 0x0002800015197984 */ /* 0x000ee20000000800 */
[----:B0-----:R-:W-:-:S04]  /*04a0*/  FFMA.FTZ R9, R8, R11, R9 ;  /* 0x0000000b08097223 */ /* 0x001fc80000010009 */
[----:B-1----:R-:W-:Y:S02]  /*04b0*/  FFMA.FTZ R9, R12, R27, R9 ;  /* 0x0000001b0c097223 */ /* 0x002fe40000010009 */
[----:B------:R-:W0:Y:S02]  /*04c0*/  LDS R12, [R21+0x2c0] ;  /* 0x0002c000150c7984 */ /* 0x000e240000000800 */
[----:B--2---:R-:W-:Y:S02]  /*04d0*/  FFMA.FTZ R24, R24, R13, R9 ;  /* 0x0000000d18187223 */ /* 0x004fe40000010009 */
[----:B------:R-:W-:Y:S02]  /*04e0*/  LDS R13, [R21+0x300] ;  /* 0x00030000150d7984 */ /* 0x000fe40000000800 */
[----:B---3--:R-:W-:Y:S02]  /*04f0*/  FFMA.FTZ R25, R25, R14, R24 ;  /* 0x0000000e19197223 */ /* 0x008fe40000010018 */
[----:B------:R-:W1:Y:S04]  /*0500*/  LDS.128 R8, [R17+0x30] ;  /* 0x0000300011087984 */ /* 0x000e680000000c00 */
[----:B------:R-:W2:Y:S04]  /*0510*/  LDS R27, [R21+0x340] ;  /* 0x00034000151b7984 */ /* 0x000ea80000000800 */
[----:B------:R-:W3:Y:S04]  /*0520*/  LDS R24, [R21+0x380] ;  /* 0x0003800015187984 */ /* 0x000ee80000000800 */
[----:B------:R-:W4:Y:S01]  /*0530*/  LDS R14, [R21+0x3c0] ;  /* 0x0003c000150e7984 */ /* 0x000f220000000800 */
[----:B0-----:R-:W-:-:S04]  /*0540*/  FFMA.FTZ R15, R12, R15, R25 ;  /* 0x0000000f0c0f7223 */ /* 0x001fc80000010019 */
[----:B-1----:R-:W-:-:S04]  /*0550*/  FFMA.FTZ R8, R8, R13, R15 ;  /* 0x0000000d08087223 */ /* 0x002fc8000001000f */
[----:B--2---:R-:W-:-:S04]  /*0560*/  FFMA.FTZ R9, R27, R9, R8 ;  /* 0x000000091b097223 */ /* 0x004fc80000010008 */
[----:B---3--:R-:W-:-:S04]  /*0570*/  FFMA.FTZ R9, R24, R10, R9 ;  /* 0x0000000a18097223 */ /* 0x008fc80000010009 */
[----:B----4-:R-:W-:Y:S01]  /*0580*/  FFMA.FTZ R11, R14, R11, R9 ;  /* 0x0000000b0e0b7223 */ /* 0x010fe20000010009 */
[----:B------:R-:W-:Y:S06]  /*0590*/  BAR.SYNC.DEFER_BLOCKING 0x0 ;  /* 0x0000000000007b1d */ /* 0x000fec0000010000 */
[----:B------:R-:W-:Y:S05]  /*05a0*/  @!P0 BRA `(.L_x_13) ;  /* 0xfffffffc003c8947 */ /* 0x000fea000383ffff */
[----:B------:R-:W-:Y:S05]  /*05b0*/  BRA `(.L_x_14) ;  /* 0x00000000000c7947 */ /* 0x000fea0003800000 */
.L_x_12:
[----:B------:R-:W0:Y:S01]  /*05c0*/  LDC R5, c[0x0][0x39c] ;  /* 0x0000e700ff057b82 */ /* 0x000e220000000800 */
[----:B------:R-:W-:Y:S01]  /*05d0*/  MOV R11, RZ ;  /* 0x000000ff000b7202 */ /* 0x000fe20000000f00 */
[----:B0-----:R-:W-:-:S07]  /*05e0*/  IMAD R4, R8, R5, RZ ;  /* 0x0000000508047224 */ /* 0x001fce00078e02ff */
.L_x_14:
[----:B------:R-:W0:Y:S01]  /*05f0*/  LDC.64 R2, c[0x0][0x380] ;  /* 0x0000e000ff027b82 */ /* 0x000e220000000a00 */
[----:B------:R-:W-:-:S05]  /*0600*/  IMAD R5, R5, UR4, R16 ;  /* 0x0000000405057c24 */ /* 0x000fca000f8e0210 */
[----:B------:R-:W-:-:S04]  /*0610*/  LEA R5, R5, R4, 0x4 ;  /* 0x0000000405057211 */ /* 0x000fc800078e20ff */
[----:B------:R-:W-:-:S05]  /*0620*/  IADD3 R5, PT, PT, R6, R5, RZ ;  /* 0x0000000506057210 */ /* 0x000fca0007ffe0ff */
[----:B0-----:R-:W-:-:S05]  /*0630*/  IMAD.WIDE R2, R5, 0x4, R2 ;  /* 0x0000000405027825 */ /* 0x001fca00078e0202 */
[----:B------:R-:W-:Y:S01]  /*0640*/  STG.E desc[UR8][R2.64], R11 ;  /* 0x0000000b02007986 */ /* 0x000fe2000c101908 */
[----:B------:R-:W-:Y:S05]  /*0650*/  EXIT ;  /* 0x000000000000794d */ /* 0x000fea0003800000 */
.L_x_15:
        /* <DEDUP_REMOVED lines=10> */
.L_x_19:


//--------------------- .nv.shared.matrixMul_bs32_64bit --------------------------
	.section	.nv.shared.matrixMul_bs32_64bit,"aw",@nobits
	.sectionflags	@""
	.align	4
.nv.shared.matrixMul_bs32_64bit:
	.zero		9216


//--------------------- .nv.shared.reserved.0     --------------------------
	.section	.nv.shared.reserved.0,"aw",@nobits
	.weak		__nv_reservedSMEM_offset_0_alias
	.size		__nv_reservedSMEM_offset_0_alias, 0, 64
	.other		__nv_reservedSMEM_offset_0_alias,@"STO_CUDA_RESERVED_SHARED STV_DEFAULT"
__nv_reservedSMEM_offset_0_alias:
	.zero		0
	.zero		64


//--------------------- .nv.shared.matrixMul_bs32_32bit --------------------------
	.section	.nv.shared.matrixMul_bs32_32bit,"aw",@nobits
	.sectionflags	@""
	.align	4
.nv.shared.matrixMul_bs32_32bit:
	.zero		9216


//--------------------- .nv.shared.matrixMul_bs16_64bit --------------------------
	.section	.nv.shared.matrixMul_bs16_64bit,"aw",@nobits
	.sectionflags	@""
	.align	4
.nv.shared.matrixMul_bs16_64bit:
	.zero		3072


//--------------------- .nv.shared.matrixMul_bs16_32bit --------------------------
	.section	.nv.shared.matrixMul_bs16_32bit,"aw",@nobits
	.sectionflags	@""
	.align	4
.nv.shared.matrixMul_bs16_32bit:
	.zero		3072


//--------------------- .nv.constant0.matrixMul_bs32_64bit --------------------------
	.section	.nv.constant0.matrixMul_bs32_64bit,"a",@progbits
	.sectionflags	@""
	.align	4
.nv.constant0.matrixMul_bs32_64bit:
	.zero		936


//--------------------- .nv.constant0.matrixMul_bs32_32bit --------------------------
	.section	.nv.constant0.matrixMul_bs32_32bit,"a",@progbits
	.sectionflags	@""
	.align	4
.nv.constant0.matrixMul_bs32_32bit:
	.zero		928


//--------------------- .nv.constant0.matrixMul_bs16_64bit --------------------------
	.section	.nv.constant0.matrixMul_bs16_64bit,"a",@progbits
	.sectionflags	@""
	.align	4
.nv.constant0.matrixMul_bs16_64bit:
	.zero		936


//--------------------- .nv.constant0.matrixMul_bs16_32bit --------------------------
	.section	.nv.constant0.matrixMul_bs16_32bit,"a",@progbits
	.sectionflags	@""
	.align	4
.nv.constant0.matrixMul_bs16_32bit:
	.zero		928


//--------------------- SYMBOLS --------------------------

	.type		.nv.reservedSmem.offset0,@object
	.size		.nv.reservedSmem.offset0,0x4
	.type		.nv.reservedSmem.cap,@object
	.size		.nv.reservedSmem.cap,0x4
